// auto-generated by cutlass_sweep.gemm — config: {"arch": "sm_90", "cluster_m": 1, "cluster_n": 1, "dtype": "tf32", "dtype_b": "tf32", "layout": "nt", "stages": 2, "tile_k": 32, "tile_m": 256, "tile_n": 64}
#include "cutlass/cutlass.h"
#include "cutlass/gemm/collective/collective_builder.hpp"
#include "cutlass/gemm/device/gemm_universal_adapter.h"
#include "cutlass/gemm/kernel/gemm_universal.hpp"
#include "cutlass/epilogue/collective/collective_builder.hpp"

using ElemA = cutlass::tfloat32_t;
using ElemB = cutlass::tfloat32_t;
using ElemCD = cutlass::tfloat32_t;
using Acc  = float;
using TileShape    = cute::Shape<cute::_256, cute::_64, cute::_32>;
using ClusterShape = cute::Shape<cute::_1, cute::_1, cute::_1>;

using CollectiveEpilogue = typename cutlass::epilogue::collective::CollectiveBuilder<
    cutlass::arch::Sm90, cutlass::arch::OpClassTensorOp,
    TileShape, ClusterShape,
    cutlass::epilogue::collective::EpilogueTileAuto,
    Acc, Acc,
    ElemCD, cutlass::layout::RowMajor, 128 / cutlass::sizeof_bits<ElemCD>::value,
    ElemCD, cutlass::layout::RowMajor, 128 / cutlass::sizeof_bits<ElemCD>::value,
    cutlass::epilogue::collective::EpilogueScheduleAuto
  >::CollectiveOp;

using CollectiveMainloop = typename cutlass::gemm::collective::CollectiveBuilder<
    cutlass::arch::Sm90, cutlass::arch::OpClassTensorOp,
    ElemA, cutlass::layout::RowMajor, 128 / cutlass::sizeof_bits<ElemA>::value,
    ElemB, cutlass::layout::ColumnMajor, 128 / cutlass::sizeof_bits<ElemB>::value,
    Acc,
    TileShape, ClusterShape,
    cutlass::gemm::collective::StageCount<2>,
    cutlass::gemm::collective::KernelScheduleAuto
  >::CollectiveOp;

using GemmKernel = cutlass::gemm::kernel::GemmUniversal<
    cute::Shape<int,int,int,int>,
    CollectiveMainloop,
    CollectiveEpilogue
>;
using Gemm = cutlass::gemm::device::GemmUniversalAdapter<GemmKernel>;

// Force the device kernel symbol into the cubin without needing a host main.
auto* _anchor = &cutlass::device_kernel<GemmKernel>;


// ===== COMPILED SASS (sm_90a) =====

	.target	sm_90a

	.elftype	@"ET_EXEC"


//--------------------- .note.nv.tkinfo           --------------------------
	.section	.note.nv.tkinfo,"",@"SHT_NOTE"
	.sectionflags	@"SHF_NOTE_NV_TKINFO"
	.tkinfo
        /*0018*/ 	.word	0x00000002
        /*0030*/ 	.string	""
        /*0030*/ 	.string	"ptxas"
        /*0030*/ 	.string	"Cuda compilation tools, release 13.0, V13.0.88"
        /*0030*/ 	.string	"Build cuda_13.0.r13.0/compiler.36424714_0"
        /*0030*/ 	.string	"-arch sm_90a -m 64 "



//--------------------- .note.nv.cuinfo           --------------------------
	.section	.note.nv.cuinfo,"",@"SHT_NOTE"
	.sectionflags	@"SHF_NOTE_NV_CUINFO"
        /*0018*/ 	.short	0x0002
        /*001a*/ 	.short	0x005a
        /*001c*/ 	.short	0x0082
	.zero		2


//--------------------- .nv.info                  --------------------------
	.section	.nv.info,"",@"SHT_CUDA_INFO"
	.align	4


	//----- nvinfo : EIATTR_REGCOUNT
	.align		4
        /*0000*/ 	.byte	0x04, 0x2f
        /*0002*/ 	.short	(.L_15 - .L_14)
	.align		4
.L_14:
        /*0004*/ 	.word	index@(_ZN7cutlass13device_kernelINS_4gemm6kernel13GemmUniversalIN4cute5tupleIJiiiiEEENS1_10collective13CollectiveMmaINS1_34MainloopSm90TmaGmmaWarpSpecializedILi2ENS5_IJNS4_1CILi1EEESB_SB_EEENS1_35KernelTmaWarpSpecializedCooperativeEEENS5_IJNSA_ILi256EEENSA_ILi64EEENSA_ILi32EEEEEENS_10tfloat32_tENS5_IJlSB_lEEESJ_SK_NS4_8TiledMMAINS4_8MMA_AtomIJNS4_4SM904GMMA29MMA_64x64x8_F32TF32TF32_SS_TNILNSO_7ScaleInE1ELSQ_1EEEEEENS4_6LayoutINS5_IJNSA_ILi2EEESB_SB_EEENS5_IJSB_NSA_ILi0EEESW_EEEEENS5_IJNS4_10UnderscoreESZ_SZ_EEEEENS4_13SM90_TMA_LOADENS4_14ComposedLayoutINS4_7SwizzleILi3ELi4ELi3EEENS4_18smem_ptr_flag_bitsILi32EEENST_INS5_IJNSA_ILi8EEESH_EEENS5_IJSH_SB_EEEEEEEvNS4_8identityES12_S1C_vS1D_EENS_8epilogue10collective6detail29Sm90TmaWarpSpecializedAdapterINS1G_15DefaultEpilogueISJ_SK_SK_NS1F_6thread17LinearCombinationISJ_Li1EffLNS1K_9ScaleType4KindE0ELNS_15FloatRoundStyleE2ESJ_EENS1_15EpilogueDefaultEEEEEvvEEEEvNT_6ParamsE)
        /*0008*/ 	.word	0x000000a8


	//----- nvinfo : EIATTR_FRAME_SIZE
	.align		4
.L_15:
        /*000c*/ 	.byte	0x04, 0x11
        /*000e*/ 	.short	(.L_17 - .L_16)
	.align		4
.L_16:
        /*0010*/ 	.word	index@(_ZN7cutlass13device_kernelINS_4gemm6kernel13GemmUniversalIN4cute5tupleIJiiiiEEENS1_10collective13CollectiveMmaINS1_34MainloopSm90TmaGmmaWarpSpecializedILi2ENS5_IJNS4_1CILi1EEESB_SB_EEENS1_35KernelTmaWarpSpecializedCooperativeEEENS5_IJNSA_ILi256EEENSA_ILi64EEENSA_ILi32EEEEEENS_10tfloat32_tENS5_IJlSB_lEEESJ_SK_NS4_8TiledMMAINS4_8MMA_AtomIJNS4_4SM904GMMA29MMA_64x64x8_F32TF32TF32_SS_TNILNSO_7ScaleInE1ELSQ_1EEEEEENS4_6LayoutINS5_IJNSA_ILi2EEESB_SB_EEENS5_IJSB_NSA_ILi0EEESW_EEEEENS5_IJNS4_10UnderscoreESZ_SZ_EEEEENS4_13SM90_TMA_LOADENS4_14ComposedLayoutINS4_7SwizzleILi3ELi4ELi3EEENS4_18smem_ptr_flag_bitsILi32EEENST_INS5_IJNSA_ILi8EEESH_EEENS5_IJSH_SB_EEEEEEEvNS4_8identityES12_S1C_vS1D_EENS_8epilogue10collective6detail29Sm90TmaWarpSpecializedAdapterINS1G_15DefaultEpilogueISJ_SK_SK_NS1F_6thread17LinearCombinationISJ_Li1EffLNS1K_9ScaleType4KindE0ELNS_15FloatRoundStyleE2ESJ_EENS1_15EpilogueDefaultEEEEEvvEEEEvNT_6ParamsE)
        /*0014*/ 	.word	0x00000000


	//----- nvinfo : EIATTR_MIN_STACK_SIZE
	.align		4
.L_17:
        /*0018*/ 	.byte	0x04, 0x12
        /*001a*/ 	.short	(.L_19 - .L_18)
	.align		4
.L_18:
        /*001c*/ 	.word	index@(_ZN7cutlass13device_kernelINS_4gemm6kernel13GemmUniversalIN4cute5tupleIJiiiiEEENS1_10collective13CollectiveMmaINS1_34MainloopSm90TmaGmmaWarpSpecializedILi2ENS5_IJNS4_1CILi1EEESB_SB_EEENS1_35KernelTmaWarpSpecializedCooperativeEEENS5_IJNSA_ILi256EEENSA_ILi64EEENSA_ILi32EEEEEENS_10tfloat32_tENS5_IJlSB_lEEESJ_SK_NS4_8TiledMMAINS4_8MMA_AtomIJNS4_4SM904GMMA29MMA_64x64x8_F32TF32TF32_SS_TNILNSO_7ScaleInE1ELSQ_1EEEEEENS4_6LayoutINS5_IJNSA_ILi2EEESB_SB_EEENS5_IJSB_NSA_ILi0EEESW_EEEEENS5_IJNS4_10UnderscoreESZ_SZ_EEEEENS4_13SM90_TMA_LOADENS4_14ComposedLayoutINS4_7SwizzleILi3ELi4ELi3EEENS4_18smem_ptr_flag_bitsILi32EEENST_INS5_IJNSA_ILi8EEESH_EEENS5_IJSH_SB_EEEEEEEvNS4_8identityES12_S1C_vS1D_EENS_8epilogue10collective6detail29Sm90TmaWarpSpecializedAdapterINS1G_15DefaultEpilogueISJ_SK_SK_NS1F_6thread17LinearCombinationISJ_Li1EffLNS1K_9ScaleType4KindE0ELNS_15FloatRoundStyleE2ESJ_EENS1_15EpilogueDefaultEEEEEvvEEEEvNT_6ParamsE)
        /*0020*/ 	.word	0x00000000
.L_19:


//--------------------- .nv.compat                --------------------------
	.section	.nv.compat,"",@"SHT_CUDA_COMPAT_INFO"
	.align	4
        /*0000*/ 	.byte	0x02, 0x09, 0x01, 0x00, 0x02, 0x02, 0x04, 0x00, 0x02, 0x05, 0x05, 0x00, 0x03, 0x07, 0x01, 0x01
        /*0010*/ 	.byte	0x02, 0x03, 0x01, 0x00, 0x02, 0x06, 0x01, 0x00, 0x04, 0x0b, 0x08, 0x00, 0x00, 0x00, 0x00, 0x00
        /*0020*/ 	.byte	0x00, 0x00, 0x00, 0x00


//--------------------- .nv.info._ZN7cutlass13device_kernelINS_4gemm6kernel13GemmUniversalIN4cute5tupleIJiiiiEEENS1_10collective13CollectiveMmaINS1_34MainloopSm90TmaGmmaWarpSpecializedILi2ENS5_IJNS4_1CILi1EEESB_SB_EEENS1_35KernelTmaWarpSpecializedCooperativeEEENS5_IJNSA_ILi256EEENSA_ILi64EEENSA_ILi32EEEEEENS_10tfloat32_tENS5_IJlSB_lEEESJ_SK_NS4_8TiledMMAINS4_8MMA_AtomIJNS4_4SM904GMMA29MMA_64x64x8_F32TF32TF32_SS_TNILNSO_7ScaleInE1ELSQ_1EEEEEENS4_6LayoutINS5_IJNSA_ILi2EEESB_SB_EEENS5_IJSB_NSA_ILi0EEESW_EEEEENS5_IJNS4_10UnderscoreESZ_SZ_EEEEENS4_13SM90_TMA_LOADENS4_14ComposedLayoutINS4_7SwizzleILi3ELi4ELi3EEENS4_18smem_ptr_flag_bitsILi32EEENST_INS5_IJNSA_ILi8EEESH_EEENS5_IJSH_SB_EEEEEEEvNS4_8identityES12_S1C_vS1D_EENS_8epilogue10collective6detail29Sm90TmaWarpSpecializedAdapterINS1G_15DefaultEpilogueISJ_SK_SK_NS1F_6thread17LinearCombinationISJ_Li1EffLNS1K_9ScaleType4KindE0ELNS_15FloatRoundStyleE2ESJ_EENS1_15EpilogueDefaultEEEEEvvEEEEvNT_6ParamsE --------------------------
	.section	.nv.info._ZN7cutlass13device_kernelINS_4gemm6kernel13GemmUniversalIN4cute5tupleIJiiiiEEENS1_10collective13CollectiveMmaINS1_34MainloopSm90TmaGmmaWarpSpecializedILi2ENS5_IJNS4_1CILi1EEESB_SB_EEENS1_35KernelTmaWarpSpecializedCooperativeEEENS5_IJNSA_ILi256EEENSA_ILi64EEENSA_ILi32EEEEEENS_10tfloat32_tENS5_IJlSB_lEEESJ_SK_NS4_8TiledMMAINS4_8MMA_AtomIJNS4_4SM904GMMA29MMA_64x64x8_F32TF32TF32_SS_TNILNSO_7ScaleInE1ELSQ_1EEEEEENS4_6LayoutINS5_IJNSA_ILi2EEESB_SB_EEENS5_IJSB_NSA_ILi0EEESW_EEEEENS5_IJNS4_10UnderscoreESZ_SZ_EEEEENS4_13SM90_TMA_LOADENS4_14ComposedLayoutINS4_7SwizzleILi3ELi4ELi3EEENS4_18smem_ptr_flag_bitsILi32EEENST_INS5_IJNSA_ILi8EEESH_EEENS5_IJSH_SB_EEEEEEEvNS4_8identityES12_S1C_vS1D_EENS_8epilogue10collective6detail29Sm90TmaWarpSpecializedAdapterINS1G_15DefaultEpilogueISJ_SK_SK_NS1F_6thread17LinearCombinationISJ_Li1EffLNS1K_9ScaleType4KindE0ELNS_15FloatRoundStyleE2ESJ_EENS1_15EpilogueDefaultEEEEEvvEEEEvNT_6ParamsE,"",@"SHT_CUDA_INFO"
	.sectionflags	@""
	.align	4


	//----- nvinfo : EIATTR_CUDA_API_VERSION
	.align		4
        /*0000*/ 	.byte	0x04, 0x37
        /*0002*/ 	.short	(.L_21 - .L_20)
.L_20:
        /*0004*/ 	.word	0x00000082


	//----- nvinfo : EIATTR_KPARAM_INFO
	.align		4
.L_21:
        /*0008*/ 	.byte	0x04, 0x17
        /*000a*/ 	.short	(.L_23 - .L_22)
.L_22:
        /*000c*/ 	.word	0x00000000
        /*0010*/ 	.short	0x0000
        /*0012*/ 	.short	0x0070
        /*0014*/ 	.byte	0x00, 0xf0, 0x01, 0x10


	//----- nvinfo : EIATTR_SPARSE_MMA_MASK
	.align		4
.L_23:
        /*0018*/ 	.byte	0x03, 0x50
        /*001a*/ 	.short	0x0000


	//----- nvinfo : EIATTR_MAXREG_COUNT
	.align		4
        /*001c*/ 	.byte	0x03, 0x1b
        /*001e*/ 	.short	0x00a8


	//----- nvinfo : EIATTR_NUM_BARRIERS
	.align		4
        /*0020*/ 	.byte	0x02, 0x4c
        /*0022*/ 	.byte	0x01
	.zero		1


	//----- nvinfo : EIATTR_EXTERNS
	.align		4
        /*0024*/ 	.byte	0x04, 0x0f
        /*0026*/ 	.short	(.L_25 - .L_24)


	//   ....[0]....
	.align		4
.L_24:
        /*0028*/ 	.word	index@(__assertfail)


	//----- nvinfo : EIATTR_MERCURY_ISA_VERSION
	.align		4
.L_25:
        /*002c*/ 	.byte	0x03, 0x5f
        /*002e*/ 	.short	0x0101


	//----- nvinfo : EIATTR_INT_WARP_WIDE_INSTR_OFFSETS
	.align		4
        /*0030*/ 	.byte	0x04, 0x31
        /*0032*/ 	.short	(.L_27 - .L_26)


	//   ....[0]....
.L_26:
        /*0034*/ 	.word	0x00000340


	//   ....[1]....
        /*0038*/ 	.word	0x00000350


	//   ....[2]....
        /*003c*/ 	.word	0x00000490


	//----- nvinfo : EIATTR_COOP_GROUP_MASK_REGIDS
	.align		4
.L_27:
        /*0040*/ 	.byte	0x04, 0x29
        /*0042*/ 	.short	(.L_29 - .L_28)


	//   ....[0]....
.L_28:
        /*0044*/ 	.word	0xffffffff


	//   ....[1]....
        /*0048*/ 	.word	0xffffffff


	//   ....[2]....
        /*004c*/ 	.word	0xffffffff


	//   ....[3]....
        /*0050*/ 	.word	0xffffffff


	//   ....[4]....
        /*0054*/ 	.word	0xffffffff


	//----- nvinfo : EIATTR_COOP_GROUP_INSTR_OFFSETS
	.align		4
.L_29:
        /*0058*/ 	.byte	0x04, 0x28
        /*005a*/ 	.short	(.L_31 - .L_30)


	//   ....[0]....
.L_30:
        /*005c*/ 	.word	0x00000060


	//   ....[1]....
        /*0060*/ 	.word	0x00000070


	//   ....[2]....
        /*0064*/ 	.word	0x00000130


	//   ....[3]....
        /*0068*/ 	.word	0x00000280


	//   ....[4]....
        /*006c*/ 	.word	0x00000f40


	//----- nvinfo : EIATTR_REG_RECONFIG
	.align		4
.L_31:
        /*0070*/ 	.byte	0x01, 0x54
	.zero		2


	//----- nvinfo : EIATTR_SYSCALL_OFFSETS
	.align		4
        /*0074*/ 	.byte	0x04, 0x46
        /*0076*/ 	.short	(.L_33 - .L_32)


	//   ....[0]....
.L_32:
        /*0078*/ 	.word	0x00001100


	//----- nvinfo : EIATTR_MBARRIER_INSTR_OFFSETS
	.align		4
.L_33:
        /*007c*/ 	.byte	0x04, 0x39
        /*007e*/ 	.short	(.L_35 - .L_34)


	//   ....[0]....
.L_34:
        /*0080*/ 	.word	0x00000230
        /*0084*/ 	.word	0x000000ff
        /*0088*/ 	.word	0x00000000
        /*008c*/ 	.short	0x0100
        /*008e*/ 	.byte	0x08
	.zero		1


	//   ....[1]....
        /*0090*/ 	.word	0x00000240
        /*0094*/ 	.word	0x000000ff
        /*0098*/ 	.word	0x00000010
        /*009c*/ 	.short	0x0100
        /*009e*/ 	.byte	0x08
	.zero		1


	//   ....[2]....
        /*00a0*/ 	.word	0x00000250
        /*00a4*/ 	.word	0x000000ff
        /*00a8*/ 	.word	0x00000008
        /*00ac*/ 	.short	0x0100
        /*00ae*/ 	.byte	0x08
	.zero		1


	//   ....[3]....
        /*00b0*/ 	.word	0x00000260
        /*00b4*/ 	.word	0x000000ff
        /*00b8*/ 	.word	0x00000018
        /*00bc*/ 	.short	0x0100
        /*00be*/ 	.byte	0x08
	.zero		1


	//   ....[4]....
        /*00c0*/ 	.word	0x00000500
        /*00c4*/ 	.word	0x000000ff
        /*00c8*/ 	.word	0x00000030
        /*00cc*/ 	.short	0x0100
        /*00ce*/ 	.byte	0x06
	.zero		1


	//   ....[5]....
        /*00d0*/ 	.word	0x00000560
        /*00d4*/ 	.word	0x000000ff
        /*00d8*/ 	.word	0x00000038
        /*00dc*/ 	.short	0x0100
        /*00de*/ 	.byte	0x06
	.zero		1


	//   ....[6]....
        /*00e0*/ 	.word	0x00001180
        /*00e4*/ 	.word	0x00000003
        /*00e8*/ 	.word	0x00000000
        /*00ec*/ 	.short	0x010a
        /*00ee*/ 	.byte	0x3f
	.zero		1


	//   ....[7]....
        /*00f0*/ 	.word	0x000011c0
        /*00f4*/ 	.word	0x00000003
        /*00f8*/ 	.word	0x00000000
        /*00fc*/ 	.short	0x010a
        /*00fe*/ 	.byte	0x3f
	.zero		1


	//   ....[8]....
        /*0100*/ 	.word	0x000016e0
        /*0104*/ 	.word	0x000000ff
        /*0108*/ 	.word	0x00000000
        /*010c*/ 	.short	0x010a
        /*010e*/ 	.byte	0x08
	.zero		1


	//   ....[9]....
        /*0110*/ 	.word	0x00001720
        /*0114*/ 	.word	0x000000ff
        /*0118*/ 	.word	0x00000000
        /*011c*/ 	.short	0x010a
        /*011e*/ 	.byte	0x08
	.zero		1


	//   ....[10]....
        /*0120*/ 	.word	0x00001b00
        /*0124*/ 	.word	0x000000ff
        /*0128*/ 	.word	0x00000000
        /*012c*/ 	.short	0x0101
        /*012e*/ 	.byte	0x08
	.zero		1


	//   ....[11]....
        /*0130*/ 	.word	0x00001ce0
        /*0134*/ 	.word	0x000000ff
        /*0138*/ 	.word	0x00000000
        /*013c*/ 	.short	0x0101
        /*013e*/ 	.byte	0x04
	.zero		1


	//   ....[12]....
        /*0140*/ 	.word	0x000078c0
        /*0144*/ 	.word	0x0000000c
        /*0148*/ 	.word	0x00000010
        /*014c*/ 	.short	0x010a
        /*014e*/ 	.byte	0x3f
	.zero		1


	//   ....[13]....
        /*0150*/ 	.word	0x00007c80
        /*0154*/ 	.word	0x00000005
        /*0158*/ 	.word	0x00000038
        /*015c*/ 	.short	0x0101
        /*015e*/ 	.byte	0x3f
	.zero		1


	//   ....[14]....
        /*0160*/ 	.word	0x00008380
        /*0164*/ 	.word	0x00000007
        /*0168*/ 	.word	0x00000000
        /*016c*/ 	.short	0x010a
        /*016e*/ 	.byte	0x3f
	.zero		1


	//   ....[15]....
        /*0170*/ 	.word	0x00008400
        /*0174*/ 	.word	0x00000005
        /*0178*/ 	.word	0x00000000
        /*017c*/ 	.short	0x010a
        /*017e*/ 	.byte	0x3f
	.zero		1


	//   ....[16]....
        /*0180*/ 	.word	0x00008460
        /*0184*/ 	.word	0x00000003
        /*0188*/ 	.word	0x00000000
        /*018c*/ 	.short	0x010a
        /*018e*/ 	.byte	0x3f
	.zero		1


	//   ....[17]....
        /*0190*/ 	.word	0x000084c0
        /*0194*/ 	.word	0x00000004
        /*0198*/ 	.word	0x00000000
        /*019c*/ 	.short	0x010a
        /*019e*/ 	.byte	0x3f
	.zero		1


	//   ....[18]....
        /*01a0*/ 	.word	0x00008590
        /*01a4*/ 	.word	0x0000000c
        /*01a8*/ 	.word	0x00000010
        /*01ac*/ 	.short	0x010a
        /*01ae*/ 	.byte	0x3f
	.zero		1


	//   ....[19]....
        /*01b0*/ 	.word	0x00008660
        /*01b4*/ 	.word	0x00000007
        /*01b8*/ 	.word	0x00000000
        /*01bc*/ 	.short	0x010a
        /*01be*/ 	.byte	0x3f
	.zero		1


	//----- nvinfo : EIATTR_NUM_MBARRIERS
	.align		4
.L_35:
        /*01c0*/ 	.byte	0x03, 0x38
        /*01c2*/ 	.short	0x0006


	//----- nvinfo : EIATTR_EXIT_INSTR_OFFSETS
	.align		4
        /*01c4*/ 	.byte	0x04, 0x1c
        /*01c6*/ 	.short	(.L_37 - .L_36)


	//   ....[0]....
.L_36:
        /*01c8*/ 	.word	0x000005b0


	//   ....[1]....
        /*01cc*/ 	.word	0x00000e70


	//   ....[2]....
        /*01d0*/ 	.word	0x00006f30


	//   ....[3]....
        /*01d4*/ 	.word	0x00007560


	//   ....[4]....
        /*01d8*/ 	.word	0x00008450


	//----- nvinfo : EIATTR_MAX_THREADS
	.align		4
.L_37:
        /*01dc*/ 	.byte	0x04, 0x05
        /*01de*/ 	.short	(.L_39 - .L_38)
.L_38:
        /*01e0*/ 	.word	0x00000180
        /*01e4*/ 	.word	0x00000001
        /*01e8*/ 	.word	0x00000001


	//----- nvinfo : EIATTR_CRS_STACK_SIZE
	.align		4
.L_39:
        /*01ec*/ 	.byte	0x04, 0x1e
        /*01ee*/ 	.short	(.L_41 - .L_40)
.L_40:
        /*01f0*/ 	.word	0x00000000


	//----- nvinfo : EIATTR_CBANK_PARAM_SIZE
	.align		4
.L_41:
        /*01f4*/ 	.byte	0x03, 0x19
        /*01f6*/ 	.short	0x0470


	//----- nvinfo : EIATTR_PARAM_CBANK
	.align		4
        /*01f8*/ 	.byte	0x04, 0x0a
        /*01fa*/ 	.short	(.L_43 - .L_42)
	.align		4
.L_42:
        /*01fc*/ 	.word	index@(.nv.constant0._ZN7cutlass13device_kernelINS_4gemm6kernel13GemmUniversalIN4cute5tupleIJiiiiEEENS1_10collective13CollectiveMmaINS1_34MainloopSm90TmaGmmaWarpSpecializedILi2ENS5_IJNS4_1CILi1EEESB_SB_EEENS1_35KernelTmaWarpSpecializedCooperativeEEENS5_IJNSA_ILi256EEENSA_ILi64EEENSA_ILi32EEEEEENS_10tfloat32_tENS5_IJlSB_lEEESJ_SK_NS4_8TiledMMAINS4_8MMA_AtomIJNS4_4SM904GMMA29MMA_64x64x8_F32TF32TF32_SS_TNILNSO_7ScaleInE1ELSQ_1EEEEEENS4_6LayoutINS5_IJNSA_ILi2EEESB_SB_EEENS5_IJSB_NSA_ILi0EEESW_EEEEENS5_IJNS4_10UnderscoreESZ_SZ_EEEEENS4_13SM90_TMA_LOADENS4_14ComposedLayoutINS4_7SwizzleILi3ELi4ELi3EEENS4_18smem_ptr_flag_bitsILi32EEENST_INS5_IJNSA_ILi8EEESH_EEENS5_IJSH_SB_EEEEEEEvNS4_8identityES12_S1C_vS1D_EENS_8epilogue10collective6detail29Sm90TmaWarpSpecializedAdapterINS1G_15DefaultEpilogueISJ_SK_SK_NS1F_6thread17LinearCombinationISJ_Li1EffLNS1K_9ScaleType4KindE0ELNS_15FloatRoundStyleE2ESJ_EENS1_15EpilogueDefaultEEEEEvvEEEEvNT_6ParamsE)
        /*0200*/ 	.short	0x0210
        /*0202*/ 	.short	0x0470


	//----- nvinfo : EIATTR_SW_WAR
	.align		4
.L_43:
        /*0204*/ 	.byte	0x04, 0x36
        /*0206*/ 	.short	(.L_45 - .L_44)
.L_44:
        /*0208*/ 	.word	0x00000008
.L_45:


//--------------------- .nv.callgraph             --------------------------
	.section	.nv.callgraph,"",@"SHT_CUDA_CALLGRAPH"
	.align	4
	.sectionentsize	8
	.align		4
        /*0000*/ 	.word	0x00000000
	.align		4
        /*0004*/ 	.word	0xffffffff
	.align		4
        /*0008*/ 	.word	index@(_ZN7cutlass13device_kernelINS_4gemm6kernel13GemmUniversalIN4cute5tupleIJiiiiEEENS1_10collective13CollectiveMmaINS1_34MainloopSm90TmaGmmaWarpSpecializedILi2ENS5_IJNS4_1CILi1EEESB_SB_EEENS1_35KernelTmaWarpSpecializedCooperativeEEENS5_IJNSA_ILi256EEENSA_ILi64EEENSA_ILi32EEEEEENS_10tfloat32_tENS5_IJlSB_lEEESJ_SK_NS4_8TiledMMAINS4_8MMA_AtomIJNS4_4SM904GMMA29MMA_64x64x8_F32TF32TF32_SS_TNILNSO_7ScaleInE1ELSQ_1EEEEEENS4_6LayoutINS5_IJNSA_ILi2EEESB_SB_EEENS5_IJSB_NSA_ILi0EEESW_EEEEENS5_IJNS4_10UnderscoreESZ_SZ_EEEEENS4_13SM90_TMA_LOADENS4_14ComposedLayoutINS4_7SwizzleILi3ELi4ELi3EEENS4_18smem_ptr_flag_bitsILi32EEENST_INS5_IJNSA_ILi8EEESH_EEENS5_IJSH_SB_EEEEEEEvNS4_8identityES12_S1C_vS1D_EENS_8epilogue10collective6detail29Sm90TmaWarpSpecializedAdapterINS1G_15DefaultEpilogueISJ_SK_SK_NS1F_6thread17LinearCombinationISJ_Li1EffLNS1K_9ScaleType4KindE0ELNS_15FloatRoundStyleE2ESJ_EENS1_15EpilogueDefaultEEEEEvvEEEEvNT_6ParamsE)
	.align		4
        /*000c*/ 	.word	index@(__assertfail)
	.align		4
        /*0010*/ 	.word	0x00000000
	.align		4
        /*0014*/ 	.word	0xfffffffe
	.align		4
        /*0018*/ 	.word	0x00000000
	.align		4
        /*001c*/ 	.word	0xfffffffd
	.align		4
        /*0020*/ 	.word	0x00000000
	.align		4
        /*0024*/ 	.word	0xfffffffc


//--------------------- .nv.constant4             --------------------------
	.section	.nv.constant4,"a",@progbits
	.align	8
	.align		8
.nv.constant4:
        /*0000*/ 	.dword	__assertfail
	.align		8
        /*0008*/ 	.dword	__unnamed_1
	.align		8
        /*0010*/ 	.dword	_ZN40_INTERNAL_7943f431_4_k_cu_2afb15b5_210364cuda3std3__45__cpo5beginE
	.align		8
        /*0018*/ 	.dword	_ZN40_INTERNAL_7943f431_4_k_cu_2afb15b5_210364cuda3std3__45__cpo3endE
	.align		8
        /*0020*/ 	.dword	_ZN40_INTERNAL_7943f431_4_k_cu_2afb15b5_210364cuda3std3__45__cpo6cbeginE
	.align		8
        /*0028*/ 	.dword	_ZN40_INTERNAL_7943f431_4_k_cu_2afb15b5_210364cuda3std3__45__cpo4cendE
	.align		8
        /*0030*/ 	.dword	_ZN40_INTERNAL_7943f431_4_k_cu_2afb15b5_210364cuda3std3__442_GLOBAL__N__7943f431_4_k_cu_2afb15b5_210366ignoreE
	.align		8
        /*0038*/ 	.dword	_ZN40_INTERNAL_7943f431_4_k_cu_2afb15b5_210364cuda3std3__419piecewise_constructE
	.align		8
        /*0040*/ 	.dword	_ZN40_INTERNAL_7943f431_4_k_cu_2afb15b5_210364cuda3std3__48in_placeE
	.align		8
        /*0048*/ 	.dword	_ZN40_INTERNAL_7943f431_4_k_cu_2afb15b5_210364cuda3std6ranges3__45__cpo4swapE
	.align		8
        /*0050*/ 	.dword	_ZN40_INTERNAL_7943f431_4_k_cu_2afb15b5_210364cuda3std6ranges3__45__cpo9iter_moveE
	.align		8
        /*0058*/ 	.dword	_ZN40_INTERNAL_7943f431_4_k_cu_2afb15b5_210364cute7productE
	.align		8
        /*0060*/ 	.dword	_ZN40_INTERNAL_7943f431_4_k_cu_2afb15b5_210364cute1_E
	.align		8
        /*0068*/ 	.dword	$str$22
	.align		8
        /*0070*/ 	.dword	$str$23


//--------------------- .text._ZN7cutlass13device_kernelINS_4gemm6kernel13GemmUniversalIN4cute5tupleIJiiiiEEENS1_10collective13CollectiveMmaINS1_34MainloopSm90TmaGmmaWarpSpecializedILi2ENS5_IJNS4_1CILi1EEESB_SB_EEENS1_35KernelTmaWarpSpecializedCooperativeEEENS5_IJNSA_ILi256EEENSA_ILi64EEENSA_ILi32EEEEEENS_10tfloat32_tENS5_IJlSB_lEEESJ_SK_NS4_8TiledMMAINS4_8MMA_AtomIJNS4_4SM904GMMA29MMA_64x64x8_F32TF32TF32_SS_TNILNSO_7ScaleInE1ELSQ_1EEEEEENS4_6LayoutINS5_IJNSA_ILi2EEESB_SB_EEENS5_IJSB_NSA_ILi0EEESW_EEEEENS5_IJNS4_10UnderscoreESZ_SZ_EEEEENS4_13SM90_TMA_LOADENS4_14ComposedLayoutINS4_7SwizzleILi3ELi4ELi3EEENS4_18smem_ptr_flag_bitsILi32EEENST_INS5_IJNSA_ILi8EEESH_EEENS5_IJSH_SB_EEEEEEEvNS4_8identityES12_S1C_vS1D_EENS_8epilogue10collective6detail29Sm90TmaWarpSpecializedAdapterINS1G_15DefaultEpilogueISJ_SK_SK_NS1F_6thread17LinearCombinationISJ_Li1EffLNS1K_9ScaleType4KindE0ELNS_15FloatRoundStyleE2ESJ_EENS1_15EpilogueDefaultEEEEEvvEEEEvNT_6ParamsE --------------------------
	.section	.text._ZN7cutlass13device_kernelINS_4gemm6kernel13GemmUniversalIN4cute5tupleIJiiiiEEENS1_10collective13CollectiveMmaINS1_34MainloopSm90TmaGmmaWarpSpecializedILi2ENS5_IJNS4_1CILi1EEESB_SB_EEENS1_35KernelTmaWarpSpecializedCooperativeEEENS5_IJNSA_ILi256EEENSA_ILi64EEENSA_ILi32EEEEEENS_10tfloat32_tENS5_IJlSB_lEEESJ_SK_NS4_8TiledMMAINS4_8MMA_AtomIJNS4_4SM904GMMA29MMA_64x64x8_F32TF32TF32_SS_TNILNSO_7ScaleInE1ELSQ_1EEEEEENS4_6LayoutINS5_IJNSA_ILi2EEESB_SB_EEENS5_IJSB_NSA_ILi0EEESW_EEEEENS5_IJNS4_10UnderscoreESZ_SZ_EEEEENS4_13SM90_TMA_LOADENS4_14ComposedLayoutINS4_7SwizzleILi3ELi4ELi3EEENS4_18smem_ptr_flag_bitsILi32EEENST_INS5_IJNSA_ILi8EEESH_EEENS5_IJSH_SB_EEEEEEEvNS4_8identityES12_S1C_vS1D_EENS_8epilogue10collective6detail29Sm90TmaWarpSpecializedAdapterINS1G_15DefaultEpilogueISJ_SK_SK_NS1F_6thread17LinearCombinationISJ_Li1EffLNS1K_9ScaleType4KindE0ELNS_15FloatRoundStyleE2ESJ_EENS1_15EpilogueDefaultEEEEEvvEEEEvNT_6ParamsE,"ax",@progbits
	.align	128
.text._ZN7cutlass13device_kernelINS_4gemm6kernel13GemmUniversalIN4cute5tupleIJiiiiEEENS1_10collective13CollectiveMmaINS1_34MainloopSm90TmaGmmaWarpSpecializedILi2ENS5_IJNS4_1CILi1EEESB_SB_EEENS1_35KernelTmaWarpSpecializedCooperativeEEENS5_IJNSA_ILi256EEENSA_ILi64EEENSA_ILi32EEEEEENS_10tfloat32_tENS5_IJlSB_lEEESJ_SK_NS4_8TiledMMAINS4_8MMA_AtomIJNS4_4SM904GMMA29MMA_64x64x8_F32TF32TF32_SS_TNILNSO_7ScaleInE1ELSQ_1EEEEEENS4_6LayoutINS5_IJNSA_ILi2EEESB_SB_EEENS5_IJSB_NSA_ILi0EEESW_EEEEENS5_IJNS4_10UnderscoreESZ_SZ_EEEEENS4_13SM90_TMA_LOADENS4_14ComposedLayoutINS4_7SwizzleILi3ELi4ELi3EEENS4_18smem_ptr_flag_bitsILi32EEENST_INS5_IJNSA_ILi8EEESH_EEENS5_IJSH_SB_EEEEEEEvNS4_8identityES12_S1C_vS1D_EENS_8epilogue10collective6detail29Sm90TmaWarpSpecializedAdapterINS1G_15DefaultEpilogueISJ_SK_SK_NS1F_6thread17LinearCombinationISJ_Li1EffLNS1K_9ScaleType4KindE0ELNS_15FloatRoundStyleE2ESJ_EENS1_15EpilogueDefaultEEEEEvvEEEEvNT_6ParamsE:
        .type           _ZN7cutlass13device_kernelINS_4gemm6kernel13GemmUniversalIN4cute5tupleIJiiiiEEENS1_10collective13CollectiveMmaINS1_34MainloopSm90TmaGmmaWarpSpecializedILi2ENS5_IJNS4_1CILi1EEESB_SB_EEENS1_35KernelTmaWarpSpecializedCooperativeEEENS5_IJNSA_ILi256EEENSA_ILi64EEENSA_ILi32EEEEEENS_10tfloat32_tENS5_IJlSB_lEEESJ_SK_NS4_8TiledMMAINS4_8MMA_AtomIJNS4_4SM904GMMA29MMA_64x64x8_F32TF32TF32_SS_TNILNSO_7ScaleInE1ELSQ_1EEEEEENS4_6LayoutINS5_IJNSA_ILi2EEESB_SB_EEENS5_IJSB_NSA_ILi0EEESW_EEEEENS5_IJNS4_10UnderscoreESZ_SZ_EEEEENS4_13SM90_TMA_LOADENS4_14ComposedLayoutINS4_7SwizzleILi3ELi4ELi3EEENS4_18smem_ptr_flag_bitsILi32EEENST_INS5_IJNSA_ILi8EEESH_EEENS5_IJSH_SB_EEEEEEEvNS4_8identityES12_S1C_vS1D_EENS_8epilogue10collective6detail29Sm90TmaWarpSpecializedAdapterINS1G_15DefaultEpilogueISJ_SK_SK_NS1F_6thread17LinearCombinationISJ_Li1EffLNS1K_9ScaleType4KindE0ELNS_15FloatRoundStyleE2ESJ_EENS1_15EpilogueDefaultEEEEEvvEEEEvNT_6ParamsE,@function
        .size           _ZN7cutlass13device_kernelINS_4gemm6kernel13GemmUniversalIN4cute5tupleIJiiiiEEENS1_10collective13CollectiveMmaINS1_34MainloopSm90TmaGmmaWarpSpecializedILi2ENS5_IJNS4_1CILi1EEESB_SB_EEENS1_35KernelTmaWarpSpecializedCooperativeEEENS5_IJNSA_ILi256EEENSA_ILi64EEENSA_ILi32EEEEEENS_10tfloat32_tENS5_IJlSB_lEEESJ_SK_NS4_8TiledMMAINS4_8MMA_AtomIJNS4_4SM904GMMA29MMA_64x64x8_F32TF32TF32_SS_TNILNSO_7ScaleInE1ELSQ_1EEEEEENS4_6LayoutINS5_IJNSA_ILi2EEESB_SB_EEENS5_IJSB_NSA_ILi0EEESW_EEEEENS5_IJNS4_10UnderscoreESZ_SZ_EEEEENS4_13SM90_TMA_LOADENS4_14ComposedLayoutINS4_7SwizzleILi3ELi4ELi3EEENS4_18smem_ptr_flag_bitsILi32EEENST_INS5_IJNSA_ILi8EEESH_EEENS5_IJSH_SB_EEEEEEEvNS4_8identityES12_S1C_vS1D_EENS_8epilogue10collective6detail29Sm90TmaWarpSpecializedAdapterINS1G_15DefaultEpilogueISJ_SK_SK_NS1F_6thread17LinearCombinationISJ_Li1EffLNS1K_9ScaleType4KindE0ELNS_15FloatRoundStyleE2ESJ_EENS1_15EpilogueDefaultEEEEEvvEEEEvNT_6ParamsE,(.L_x_188 - _ZN7cutlass13device_kernelINS_4gemm6kernel13GemmUniversalIN4cute5tupleIJiiiiEEENS1_10collective13CollectiveMmaINS1_34MainloopSm90TmaGmmaWarpSpecializedILi2ENS5_IJNS4_1CILi1EEESB_SB_EEENS1_35KernelTmaWarpSpecializedCooperativeEEENS5_IJNSA_ILi256EEENSA_ILi64EEENSA_ILi32EEEEEENS_10tfloat32_tENS5_IJlSB_lEEESJ_SK_NS4_8TiledMMAINS4_8MMA_AtomIJNS4_4SM904GMMA29MMA_64x64x8_F32TF32TF32_SS_TNILNSO_7ScaleInE1ELSQ_1EEEEEENS4_6LayoutINS5_IJNSA_ILi2EEESB_SB_EEENS5_IJSB_NSA_ILi0EEESW_EEEEENS5_IJNS4_10UnderscoreESZ_SZ_EEEEENS4_13SM90_TMA_LOADENS4_14ComposedLayoutINS4_7SwizzleILi3ELi4ELi3EEENS4_18smem_ptr_flag_bitsILi32EEENST_INS5_IJNSA_ILi8EEESH_EEENS5_IJSH_SB_EEEEEEEvNS4_8identityES12_S1C_vS1D_EENS_8epilogue10collective6detail29Sm90TmaWarpSpecializedAdapterINS1G_15DefaultEpilogueISJ_SK_SK_NS1F_6thread17LinearCombinationISJ_Li1EffLNS1K_9ScaleType4KindE0ELNS_15FloatRoundStyleE2ESJ_EENS1_15EpilogueDefaultEEEEEvvEEEEvNT_6ParamsE)
        .other          _ZN7cutlass13device_kernelINS_4gemm6kernel13GemmUniversalIN4cute5tupleIJiiiiEEENS1_10collective13CollectiveMmaINS1_34MainloopSm90TmaGmmaWarpSpecializedILi2ENS5_IJNS4_1CILi1EEESB_SB_EEENS1_35KernelTmaWarpSpecializedCooperativeEEENS5_IJNSA_ILi256EEENSA_ILi64EEENSA_ILi32EEEEEENS_10tfloat32_tENS5_IJlSB_lEEESJ_SK_NS4_8TiledMMAINS4_8MMA_AtomIJNS4_4SM904GMMA29MMA_64x64x8_F32TF32TF32_SS_TNILNSO_7ScaleInE1ELSQ_1EEEEEENS4_6LayoutINS5_IJNSA_ILi2EEESB_SB_EEENS5_IJSB_NSA_ILi0EEESW_EEEEENS5_IJNS4_10UnderscoreESZ_SZ_EEEEENS4_13SM90_TMA_LOADENS4_14ComposedLayoutINS4_7SwizzleILi3ELi4ELi3EEENS4_18smem_ptr_flag_bitsILi32EEENST_INS5_IJNSA_ILi8EEESH_EEENS5_IJSH_SB_EEEEEEEvNS4_8identityES12_S1C_vS1D_EENS_8epilogue10collective6detail29Sm90TmaWarpSpecializedAdapterINS1G_15DefaultEpilogueISJ_SK_SK_NS1F_6thread17LinearCombinationISJ_Li1EffLNS1K_9ScaleType4KindE0ELNS_15FloatRoundStyleE2ESJ_EENS1_15EpilogueDefaultEEEEEvvEEEEvNT_6ParamsE,@"STO_CUDA_ENTRY STV_DEFAULT"
_ZN7cutlass13device_kernelINS_4gemm6kernel13GemmUniversalIN4cute5tupleIJiiiiEEENS1_10collective13CollectiveMmaINS1_34MainloopSm90TmaGmmaWarpSpecializedILi2ENS5_IJNS4_1CILi1EEESB_SB_EEENS1_35KernelTmaWarpSpecializedCooperativeEEENS5_IJNSA_ILi256EEENSA_ILi64EEENSA_ILi32EEEEEENS_10tfloat32_tENS5_IJlSB_lEEESJ_SK_NS4_8TiledMMAINS4_8MMA_AtomIJNS4_4SM904GMMA29MMA_64x64x8_F32TF32TF32_SS_TNILNSO_7ScaleInE1ELSQ_1EEEEEENS4_6LayoutINS5_IJNSA_ILi2EEESB_SB_EEENS5_IJSB_NSA_ILi0EEESW_EEEEENS5_IJNS4_10UnderscoreESZ_SZ_EEEEENS4_13SM90_TMA_LOADENS4_14ComposedLayoutINS4_7SwizzleILi3ELi4ELi3EEENS4_18smem_ptr_flag_bitsILi32EEENST_INS5_IJNSA_ILi8EEESH_EEENS5_IJSH_SB_EEEEEEEvNS4_8identityES12_S1C_vS1D_EENS_8epilogue10collective6detail29Sm90TmaWarpSpecializedAdapterINS1G_15DefaultEpilogueISJ_SK_SK_NS1F_6thread17LinearCombinationISJ_Li1EffLNS1K_9ScaleType4KindE0ELNS_15FloatRoundStyleE2ESJ_EENS1_15EpilogueDefaultEEEEEvvEEEEvNT_6ParamsE:
[----:B------:R-:W0:Y:S01]  /*0000*/  LDC R1, c[0x0][0x28] ;  /* 0x00000a00ff017b82 */ /* 0x000e220000000800 */
[----:B------:R-:W1:Y:S01]  /*0010*/  S2R R18, SR_TID.X ;  /* 0x0000000000127919 */ /* 0x000e620000002100 */
[----:B------:R-:W-:Y:S01]  /*0020*/  ELECT P0, URZ, PT ;  /* 0x00000000003f782f */ /* 0x000fe20003800000 */
[----:B------:R-:W-:Y:S01]  /*0030*/  BSSY B0, `(.L_x_0) ;  /* 0x000000f000007945 */ /* 0x000fe20003800000 */
[--C-:B-1----:R-:W-:Y:S02]  /*0040*/  SHF.R.U32.HI R0, RZ, 0x5, R18.reuse ;  /* 0x00000005ff007819 */ /* 0x102fe40000011612 */
[----:B------:R-:W-:-:S03]  /*0050*/  SHF.R.U32.HI R22, RZ, 0x7, R18 ;  /* 0x00000007ff167819 */ /* 0x000fc60000011612 */
[----:B------:R-:W1:Y:S04]  /*0060*/  SHFL.IDX PT, R5, R0, RZ, 0x1f ;  /* 0x00001fff00057589 */ /* 0x000e6800000e0000 */
[----:B------:R2:W3:Y:S01]  /*0070*/  SHFL.IDX PT, R8, R22, RZ, 0x1f ;  /* 0x00001fff16087589 */ /* 0x0004e200000e0000 */
[----:B-1----:R-:W-:-:S13]  /*0080*/  ISETP.NE.OR P0, PT, R5, RZ, !P0 ;  /* 0x000000ff0500720c */ /* 0x002fda0004705670 */
[----:B0-23--:R-:W-:Y:S05]  /*0090*/  @P0 BRA `(.L_x_1) ;  /* 0x0000000000200947 */ /* 0x00dfea0003800000 */
[----:B------:R-:W-:Y:S02]  /*00a0*/  ULDC.64 UR4, c[0x0][0x198] ;  /* 0x0000660000047ab9 */ /* 0x000fe40000000a00 */
[----:B------:R-:W-:Y:S02]  /*00b0*/  UIADD3 UR6, UP0, UR4, 0xf0, URZ ;  /* 0x000000f004067890 */ /* 0x000fe4000ff1e03f */
[----:B------:R-:W-:Y:S02]  /*00c0*/  UIADD3 UR4, UP1, UR4, 0x1f0, URZ ;  /* 0x000001f004047890 */ /* 0x000fe4000ff3e03f */
[----:B------:R-:W-:Y:S02]  /*00d0*/  UIADD3.X UR7, URZ, UR5, URZ, UP0, !UPT ;  /* 0x000000053f077290 */ /* 0x000fe400087fe43f */
[----:B------:R-:W-:-:S07]  /*00e0*/  UIADD3.X UR5, URZ, UR5, URZ, UP1, !UPT ;  /* 0x000000053f057290 */ /* 0x000fce0008ffe43f */
[----:B------:R0:W-:Y:S02]  /*00f0*/  UTMACCTL.PF [UR6] ;  /* 0x00000000060079b9 */ /* 0x0001e40008040000 */
[----:B------:R0:W-:Y:S02]  /*0100*/  UTMACCTL.PF [UR4] ;  /* 0x00000000040079b9 */ /* 0x0001e40008040000 */
[----:B0-----:R-:W-:Y:S01]  /*0110*/  NOP ;  /* 0x0000000000007918 */ /* 0x001fe20000000000 */
.L_x_1:
[----:B------:R-:W-:Y:S05]  /*0120*/  BSYNC B0 ;  /* 0x0000000000007941 */ /* 0x000fea0003800000 */
.L_x_0:
[----:B------:R-:W0:Y:S02]  /*0130*/  SHFL.IDX PT, R2, R0, RZ, 0x1f ;  /* 0x00001fff00027589 */ /* 0x000e2400000e0000 */
[----:B0-----:R-:W-:-:S13]  /*0140*/  ISETP.NE.AND P0, PT, R2, RZ, PT ;  /* 0x000000ff0200720c */ /* 0x001fda0003f05270 */
[----:B------:R-:W-:Y:S05]  /*0150*/  @P0 BRA `(.L_x_2) ;  /* 0x0000000000480947 */ /* 0x000fea0003800000 */
[----:B------:R-:W0:Y:S01]  /*0160*/  S2UR UR8, SR_CgaCtaId ;  /* 0x00000000000879c3 */ /* 0x000e220000008800 */
[----:B------:R-:W-:Y:S01]  /*0170*/  UMOV UR4, 0x400 ;  /* 0x0000040000047882 */ /* 0x000fe20000000000 */
[----:B------:R-:W-:Y:S01]  /*0180*/  UMOV UR5, 0x1 ;  /* 0x0000000100057882 */ /* 0x000fe20000000000 */
[----:B------:R-:W-:Y:S01]  /*0190*/  UMOV UR6, 0x100 ;  /* 0x0000010000067882 */ /* 0x000fe20000000000 */
[----:B------:R-:W-:Y:S01]  /*01a0*/  ELECT P0, URZ, PT ;  /* 0x00000000003f782f */ /* 0x000fe20003800000 */
[----:B------:R-:W-:-:S04]  /*01b0*/  UIADD3 UR6, -UR6, 0x100000, URZ ;  /* 0x0010000006067890 */ /* 0x000fc8000fffe13f */
[----:B------:R-:W-:Y:S02]  /*01c0*/  USHF.L.U32 UR7, UR6, 0xb, URZ ;  /* 0x0000000b06077899 */ /* 0x000fe4000800063f */
[----:B------:R-:W-:Y:S02]  /*01d0*/  USHF.L.U32 UR6, UR6, 0x1, URZ ;  /* 0x0000000106067899 */ /* 0x000fe4000800063f */
[----:B0-----:R-:W-:Y:S02]  /*01e0*/  ULEA UR8, UR8, UR4, 0x18 ;  /* 0x0000000408087291 */ /* 0x001fe4000f8ec03f */
[----:B------:R-:W-:-:S04]  /*01f0*/  UIADD3 UR4, -UR5, 0x100000, URZ ;  /* 0x0010000005047890 */ /* 0x000fc8000fffe13f */
[----:B------:R-:W-:Y:S02]  /*0200*/  USHF.L.U32 UR5, UR4, 0xb, URZ ;  /* 0x0000000b04057899 */ /* 0x000fe4000800063f */
[----:B------:R-:W-:Y:S01]  /*0210*/  USHF.L.U32 UR4, UR4, 0x1, URZ ;  /* 0x0000000104047899 */ /* 0x000fe2000800063f */
[----:B------:R-:W0:Y:S11]  /*0220*/  FENCE.VIEW.ASYNC.S ;  /* 0x00000000000073c6 */ /* 0x000e360000000000 */
[----:B0-----:R0:W1:Y:S01]  /*0230*/  SYNCS.EXCH.64 URZ, [UR8], UR4 ;  /* 0x00000004083f75b2 */ /* 0x0010620008000100 */
[----:B------:R0:W2:Y:S01]  /*0240*/  SYNCS.EXCH.64 URZ, [UR8+0x10], UR6 ;  /* 0x00001006083f75b2 */ /* 0x0000a20008000100 */
[----:B------:R0:W3:Y:S01]  /*0250*/  SYNCS.EXCH.64 URZ, [UR8+0x8], UR4 ;  /* 0x00000804083f75b2 */ /* 0x0000e20008000100 */
[----:B------:R0:W4:Y:S01]  /*0260*/  SYNCS.EXCH.64 URZ, [UR8+0x18], UR6 ;  /* 0x00001806083f75b2 */ /* 0x0001220008000100 */
[----:B------:R-:W-:Y:S01]  /*0270*/  NOP ;  /* 0x0000000000007918 */ /* 0x000fe20000000000 */
.L_x_2:
[----:B------:R-:W5:Y:S01]  /*0280*/  SHFL.IDX PT, R0, R0, RZ, 0x1f ;  /* 0x00001fff00007589 */ /* 0x000f6200000e0000 */
[----:B------:R-:W1:Y:S01]  /*0290*/  LDC R2, c[0x0][0x65c] ;  /* 0x00019700ff027b82 */ /* 0x000e620000000800 */
[----:B------:R-:W-:Y:S02]  /*02a0*/  ELECT P0, URZ, PT ;  /* 0x00000000003f782f */ /* 0x000fe40003800000 */
[----:B------:R-:W-:Y:S01]  /*02b0*/  LOP3.LUT R6, R6, 0xfffff7ff, RZ, 0xc0, !PT ;  /* 0xfffff7ff06067812 */ /* 0x000fe200078ec0ff */
[----:B------:R-:W2:Y:S01]  /*02c0*/  S2R R3, SR_CTAID.Y ;  /* 0x0000000000037919 */ /* 0x000ea20000002600 */
[----:B0-----:R-:W-:Y:S01]  /*02d0*/  UMOV UR4, 0x20 ;  /* 0x0000002000047882 */ /* 0x001fe20000000000 */
[----:B------:R-:W-:Y:S01]  /*02e0*/  ISETP.NE.AND P2, PT, R8, RZ, PT ;  /* 0x000000ff0800720c */ /* 0x000fe20003f45270 */
[----:B------:R-:W-:Y:S01]  /*02f0*/  NOP ;  /* 0x0000000000007918 */ /* 0x000fe20000000000 */
[----:B------:R-:W0:Y:S01]  /*0300*/  S2R R4, SR_CTAID.X ;  /* 0x0000000000047919 */ /* 0x000e220000002500 */
[----:B------:R-:W-:Y:S01]  /*0310*/  NOP ;  /* 0x0000000000007918 */ /* 0x000fe20000000000 */
[----:B-----5:R-:W-:-:S02]  /*0320*/  ISETP.NE.OR P0, PT, R0, RZ, !P0 ;  /* 0x000000ff0000720c */ /* 0x020fc40004705670 */
[----:B-1----:R-:W-:-:S11]  /*0330*/  ISETP.NE.AND P3, PT, R2, 0x1, PT ;  /* 0x000000010200780c */ /* 0x002fd60003f65270 */
[----:B------:R-:W-:Y:S01]  /*0340*/  VOTEU.ALL UP0, P0 ;  /* 0x00000000003f7886 */ /* 0x000fe20000000000 */
[----:B------:R-:W-:Y:S01]  /*0350*/  VOTEU.ALL UP1, P0 ;  /* 0x00000000003f7886 */ /* 0x000fe20000020000 */
[----:B------:R-:W-:Y:S01]  /*0360*/  @P3 LOP3.LUT R6, R6, 0x800, RZ, 0xfc, !PT ;  /* 0x0000080006063812 */ /* 0x000fe200078efcff */
[----:B------:R-:W0:Y:S01]  /*0370*/  @P3 LDC R17, c[0x0][0x10] ;  /* 0x00000400ff113b82 */ /* 0x000e220000000800 */
[----:B------:R-:W-:Y:S01]  /*0380*/  SHF.R.S32.HI R6, RZ, 0x1f, R5 ;  /* 0x0000001fff067819 */ /* 0x000fe20000011405 */
[----:B------:R-:W-:Y:S01]  /*0390*/  @!UP0 UMOV UR6, 0x400 ;  /* 0x0000040000068882 */ /* 0x000fe20000000000 */
[----:B------:R-:W-:-:S04]  /*03a0*/  @!UP0 UIADD3 UR4, -UR4, 0x100000, URZ ;  /* 0x0010000004048890 */ /* 0x000fc8000fffe13f */
[----:B------:R-:W-:Y:S02]  /*03b0*/  @!UP0 USHF.L.U32 UR5, UR4, 0xb, URZ ;  /* 0x0000000b04058899 */ /* 0x000fe4000800063f */
[----:B------:R-:W-:Y:S01]  /*03c0*/  @!UP0 USHF.L.U32 UR4, UR4, 0x1, URZ ;  /* 0x0000000104048899 */ /* 0x000fe2000800063f */
[----:B------:R-:W-:Y:S01]  /*03d0*/  @P3 IMAD.MOV.U32 R7, RZ, RZ, RZ ;  /* 0x000000ffff073224 */ /* 0x000fe200078e00ff */
[----:B------:R-:W-:Y:S01]  /*03e0*/  LEA.HI R6, R6, R5, RZ, 0x2 ;  /* 0x0000000506067211 */ /* 0x000fe200078f10ff */
[----:B------:R-:W-:Y:S01]  /*03f0*/  @P3 IMAD.MOV.U32 R11, RZ, RZ, RZ ;  /* 0x000000ffff0b3224 */ /* 0x000fe200078e00ff */
[----:B------:R-:W1:Y:S02]  /*0400*/  @!UP0 S2UR UR7, SR_CgaCtaId ;  /* 0x00000000000789c3 */ /* 0x000e640000008800 */
[----:B------:R-:W-:Y:S01]  /*0410*/  LOP3.LUT R0, R6, 0xfffffffc, RZ, 0xc0, !PT ;  /* 0xfffffffc06007812 */ /* 0x000fe200078ec0ff */
[----:B--2---:R-:W-:-:S04]  /*0420*/  @P3 IMAD.MOV.U32 R6, RZ, RZ, R3 ;  /* 0x000000ffff063224 */ /* 0x004fc800078e0003 */
[----:B------:R-:W-:Y:S01]  /*0430*/  IMAD.IADD R0, R5, 0x1, -R0 ;  /* 0x0000000105007824 */ /* 0x000fe200078e0a00 */
[----:B------:R-:W2:Y:S01]  /*0440*/  @!P3 LDC R9, c[0x0][0xc] ;  /* 0x00000300ff09bb82 */ /* 0x000ea20000000800 */
[----:B------:R-:W-:Y:S02]  /*0450*/  IMAD.MOV.U32 R5, RZ, RZ, RZ ;  /* 0x000000ffff057224 */ /* 0x000fe400078e00ff */
[----:B0-----:R-:W-:-:S04]  /*0460*/  @P3 IMAD.WIDE.U32 R16, R4, R17, R6 ;  /* 0x0000001104103225 */ /* 0x001fc800078e0006 */
[----:B------:R-:W-:Y:S01]  /*0470*/  @P3 IMAD.IADD R17, R17, 0x1, R11 ;  /* 0x0000000111113824 */ /* 0x000fe200078e020b */
[----:B-1----:R-:W-:Y:S01]  /*0480*/  @!UP0 ULEA UR6, UR7, UR6, 0x18 ;  /* 0x0000000607068291 */ /* 0x002fe2000f8ec03f */
[----:B------:R-:W-:Y:S01]  /*0490*/  VOTEU.ALL UP0, P0 ;  /* 0x00000000003f7886 */ /* 0x000fe20000000000 */
[----:B------:R-:W-:-:S04]  /*04a0*/  ISETP.NE.AND P0, PT, R0, 0x3, PT ;  /* 0x000000030000780c */ /* 0x000fc80003f05270 */
[----:B------:R-:W-:Y:S01]  /*04b0*/  ISETP.EQ.OR P0, PT, R0, RZ, !P0 ;  /* 0x000000ff0000720c */ /* 0x000fe20004702670 */
[----:B--2---:R-:W-:-:S03]  /*04c0*/  @!P3 IMAD.WIDE.U32 R6, R9, R3, R4 ;  /* 0x000000030906b225 */ /* 0x004fc600078e0004 */
[C---:B------:R-:W-:Y:S01]  /*04d0*/  ISETP.EQ.AND P0, PT, R8.reuse, RZ, P0 ;  /* 0x000000ff0800720c */ /* 0x040fe20000702270 */
[----:B------:R-:W-:Y:S01]  /*04e0*/  VIADD R8, R8, 0xffffffff ;  /* 0xffffffff08087836 */ /* 0x000fe20000000000 */
[----:B------:R-:W0:Y:S02]  /*04f0*/  FENCE.VIEW.ASYNC.S ;  /* 0x00000000000073c6 */ /* 0x000e240000000000 */
[----:B0-----:R0:W3:Y:S01]  /*0500*/  @!UP0 SYNCS.EXCH.64 URZ, [UR6+0x30], UR4 ;  /* 0x00003004063f85b2 */ /* 0x0010e20008000100 */
[----:B------:R-:W-:Y:S01]  /*0510*/  @!P3 IMAD.MOV.U32 R16, RZ, RZ, R6 ;  /* 0x000000ffff10b224 */ /* 0x000fe200078e0006 */
[----:B------:R-:W-:Y:S01]  /*0520*/  SEL R19, RZ, 0x1, !P0 ;  /* 0x00000001ff137807 */ /* 0x000fe20004000000 */
[----:B------:R-:W-:Y:S01]  /*0530*/  @!P3 IMAD.MOV.U32 R17, RZ, RZ, R7 ;  /* 0x000000ffff11b224 */ /* 0x000fe200078e0007 */
[----:B------:R-:W-:-:S04]  /*0540*/  ISETP.GE.U32.AND P1, PT, R8, 0x2, PT ;  /* 0x000000020800780c */ /* 0x000fc80003f26070 */
[----:B------:R-:W-:Y:S01]  /*0550*/  SEL R19, R19, 0x2, P1 ;  /* 0x0000000213137807 */ /* 0x000fe20000800000 */
[----:B------:R0:W3:Y:S01]  /*0560*/  @!UP1 SYNCS.EXCH.64 URZ, [UR6+0x38], UR4 ;  /* 0x00003804063f95b2 */ /* 0x0000e20008000100 */
[----:B------:R-:W-:Y:S01]  /*0570*/  NOP ;  /* 0x0000000000007918 */ /* 0x000fe20000000000 */
[----:B---34-:R-:W-:Y:S06]  /*0580*/  BAR.SYNC.DEFER_BLOCKING 0x0 ;  /* 0x0000000000007b1d */ /* 0x018fec0000010000 */
[----:B------:R-:W-:Y:S05]  /*0590*/  @!P2 BRA `(.L_x_3) ;  /* 0x000000680068a947 */ /* 0x000fea0003800000 */
[----:B------:R-:W-:-:S13]  /*05a0*/  ISETP.GT.U32.AND P0, PT, R8, 0x1, PT ;  /* 0x000000010800780c */ /* 0x000fda0003f04070 */
[----:B0-----:R-:W-:Y:S05]  /*05b0*/  @P0 EXIT ;  /* 0x000000000000094d */ /* 0x001fea0003800000 */
[----:B------:R-:W-:Y:S01]  /*05c0*/  ULDC.64 UR4, c[0x0][0x650] ;  /* 0x0001940000047ab9 */ /* 0x000fe20000000a00 */
[----:B------:R-:W-:Y:S01]  /*05d0*/  PRMT R0, RZ, 0x7610, R0 ;  /* 0x00007610ff007816 */ /* 0x000fe20000000000 */
[----:B------:R-:W-:Y:S01]  /*05e0*/  IMAD.MOV.U32 R100, RZ, RZ, -0x1 ;  /* 0xffffffffff647424 */ /* 0x000fe200078e00ff */
[----:B------:R-:W-:Y:S01]  /*05f0*/  ISETP.GE.U32.AND P0, PT, R16, UR4, PT ;  /* 0x0000000410007c0c */ /* 0x000fe2000bf06070 */
[----:B------:R-:W-:Y:S02]  /*0600*/  IMAD.MOV.U32 R90, RZ, RZ, -0x1 ;  /* 0xffffffffff5a7424 */ /* 0x000fe400078e00ff */
[----:B------:R-:W-:Y:S01]  /*0610*/  IMAD.MOV.U32 R23, RZ, RZ, -0x1 ;  /* 0xffffffffff177424 */ /* 0x000fe200078e00ff */
[----:B------:R-:W-:-:S13]  /*0620*/  ISETP.GE.U32.AND.EX P0, PT, R17, UR5, PT, P0 ;  /* 0x0000000511007c0c */ /* 0x000fda000bf06100 */
[----:B------:R-:W-:Y:S05]  /*0630*/  @P0 BRA `(.L_x_4) ;  /* 0x0000000400540947 */ /* 0x000fea0003800000 */
[----:B------:R-:W0:Y:S01]  /*0640*/  LDC.64 R14, c[0x0][0x628] ;  /* 0x00018a00ff0e7b82 */ /* 0x000e220000000a00 */
[----:B------:R-:W-:Y:S02]  /*0650*/  IMAD.MOV.U32 R6, RZ, RZ, R16 ;  /* 0x000000ffff067224 */ /* 0x000fe400078e0010 */
[----:B------:R-:W-:-:S05]  /*0660*/  IMAD.MOV.U32 R7, RZ, RZ, R17 ;  /* 0x000000ffff077224 */ /* 0x000fca00078e0011 */
[----:B------:R-:W1:Y:S08]  /*0670*/  LDC R0, c[0x0][0x630] ;  /* 0x00018c00ff007b82 */ /* 0x000e700000000800 */
[----:B------:R-:W2:Y:S01]  /*0680*/  LDC.64 R20, c[0x0][0x620] ;  /* 0x00018800ff147b82 */ /* 0x000ea20000000a00 */
[----:B0-----:R-:W-:-:S04]  /*0690*/  ISETP.NE.U32.AND P0, PT, R14, RZ, PT ;  /* 0x000000ff0e00720c */ /* 0x001fc80003f05070 */
[----:B------:R-:W-:-:S13]  /*06a0*/  ISETP.NE.AND.EX P0, PT, R15, RZ, PT, P0 ;  /* 0x000000ff0f00720c */ /* 0x000fda0003f05300 */
[----:B-12---:R-:W-:Y:S05]  /*06b0*/  @!P0 BRA `(.L_x_5) ;  /* 0x0000000000288947 */ /* 0x006fea0003800000 */
[----:B------:R-:W0:Y:S02]  /*06c0*/  LDC R11, c[0x0][0x634] ;  /* 0x00018d00ff0b7b82 */ /* 0x000e240000000800 */
[----:B0-----:R-:W-:-:S05]  /*06d0*/  IADD3 R11, P0, R16, R11, RZ ;  /* 0x0000000b100b7210 */ /* 0x001fca0007f1e0ff */
[----:B------:R-:W-:-:S04]  /*06e0*/  IMAD.X R13, RZ, RZ, R17, P0 ;  /* 0x000000ffff0d7224 */ /* 0x000fc800000e0611 */
[----:B------:R-:W-:-:S04]  /*06f0*/  IMAD.WIDE.U32 R6, R13, R14, RZ ;  /* 0x0000000e0d067225 */ /* 0x000fc800078e00ff */
[----:B------:R-:W-:-:S04]  /*0700*/  IMAD.WIDE.U32 R8, P0, R11, R15, R6 ;  /* 0x0000000f0b087225 */ /* 0x000fc80007800006 */
[----:B------:R-:W-:-:S04]  /*0710*/  IMAD.WIDE.U32 R6, R11, R14, RZ ;  /* 0x0000000e0b067225 */ /* 0x000fc800078e00ff */
[----:B------:R-:W-:Y:S01]  /*0720*/  IMAD.X R11, RZ, RZ, RZ, P0 ;  /* 0x000000ffff0b7224 */ /* 0x000fe200000e06ff */
[----:B------:R-:W-:Y:S01]  /*0730*/  IADD3 RZ, P0, R7, R8, RZ ;  /* 0x0000000807ff7210 */ /* 0x000fe20007f1e0ff */
[----:B------:R-:W-:-:S04]  /*0740*/  IMAD.MOV.U32 R10, RZ, RZ, R9 ;  /* 0x000000ffff0a7224 */ /* 0x000fc800078e0009 */
[----:B------:R-:W-:-:S08]  /*0750*/  IMAD.WIDE.U32.X R6, R13, R15, R10, P0 ;  /* 0x0000000f0d067225 */ /* 0x000fd000000e040a */
.L_x_5:
[-CC-:B------:R-:W-:Y:S01]  /*0760*/  SHF.R.U64 R23, R6, R0.reuse, R7.reuse ;  /* 0x0000000006177219 */ /* 0x180fe20000001207 */
[----:B------:R-:W0:Y:S01]  /*0770*/  LDC R10, c[0x0][0x618] ;  /* 0x00018600ff0a7b82 */ /* 0x000e220000000800 */
[----:B------:R-:W-:Y:S01]  /*0780*/  SHF.R.U32.HI R5, RZ, R0, R7 ;  /* 0x00000000ff057219 */ /* 0x000fe20000011607 */
[----:B------:R-:W-:Y:S01]  /*0790*/  ULDC UR4, c[0x0][0x150] ;  /* 0x0000540000047ab9 */ /* 0x000fe20000000800 */
[----:B------:R-:W-:Y:S02]  /*07a0*/  IADD3 R9, P0, RZ, -R23, RZ ;  /* 0x80000017ff097210 */ /* 0x000fe40007f1e0ff */
[----:B------:R-:W-:-:S03]  /*07b0*/  I2FP.F32.U32 R0, R4 ;  /* 0x0000000400007245 */ /* 0x000fc60000201000 */
[----:B------:R-:W1:Y:S01]  /*07c0*/  LDC.64 R28, c[0x0][0x640] ;  /* 0x00019000ff1c7b82 */ /* 0x000e620000000a00 */
[----:B------:R-:W-:Y:S02]  /*07d0*/  IMAD.X R11, RZ, RZ, ~R5, P0 ;  /* 0x000000ffff0b7224 */ /* 0x000fe400000e0e05 */
[----:B------:R-:W-:Y:S01]  /*07e0*/  FMUL R0, R0, UR4 ;  /* 0x0000000400007c20 */ /* 0x000fe20008400000 */
[----:B------:R-:W-:Y:S01]  /*07f0*/  IMAD.WIDE.U32 R6, R9, R20, R16 ;  /* 0x0000001409067225 */ /* 0x000fe200078e0010 */
[----:B------:R-:W-:-:S03]  /*0800*/  ULDC UR4, c[0x0][0x154] ;  /* 0x0000550000047ab9 */ /* 0x000fc60000000800 */
[----:B------:R-:W-:Y:S01]  /*0810*/  IMAD R8, R11, R20, RZ ;  /* 0x000000140b087224 */ /* 0x000fe200078e02ff */
[----:B------:R-:W2:Y:S01]  /*0820*/  LDC R5, c[0x0][0x144] ;  /* 0x00005100ff057b82 */ /* 0x000ea20000000800 */
[----:B------:R-:W3:Y:S02]  /*0830*/  F2I.U32.TRUNC.NTZ R0, R0 ;  /* 0x0000000000007305 */ /* 0x000ee4000020f000 */
[----:B------:R-:W-:-:S04]  /*0840*/  IMAD R9, R9, R21, R8 ;  /* 0x0000001509097224 */ /* 0x000fc800078e0208 */
[----:B------:R-:W-:Y:S01]  /*0850*/  IMAD.IADD R7, R7, 0x1, R9 ;  /* 0x0000000107077824 */ /* 0x000fe200078e0209 */
[----:B------:R-:W4:Y:S01]  /*0860*/  LDC R12, c[0x0][0x608] ;  /* 0x00018200ff0c7b82 */ /* 0x000f220000000800 */
[----:B------:R-:W-:-:S03]  /*0870*/  IMAD.MOV.U32 R9, RZ, RZ, -0x1 ;  /* 0xffffffffff097424 */ /* 0x000fc600078e00ff */
[-CC-:B0-----:R-:W-:Y:S02]  /*0880*/  SHF.R.U64 R20, R6, R10.reuse, R7.reuse ;  /* 0x0000000a06147219 */ /* 0x181fe40000001207 */
[----:B------:R-:W-:Y:S02]  /*0890*/  I2FP.F32.U32 R6, R3 ;  /* 0x0000000300067245 */ /* 0x000fe40000201000 */
[----:B------:R-:W0:Y:S01]  /*08a0*/  LDC R26, c[0x0][0x658] ;  /* 0x00019600ff1a7b82 */ /* 0x000e220000000800 */
[----:B-1----:R-:W-:Y:S01]  /*08b0*/  ISETP.NE.U32.AND P0, PT, R28, RZ, PT ;  /* 0x000000ff1c00720c */ /* 0x002fe20003f05070 */
[----:B---3--:R-:W-:Y:S01]  /*08c0*/  IMAD.MOV R8, RZ, RZ, -R0 ;  /* 0x000000ffff087224 */ /* 0x008fe200078e0a00 */
[----:B------:R-:W-:Y:S01]  /*08d0*/  SHF.R.U32.HI R7, RZ, R10, R7 ;  /* 0x0000000aff077219 */ /* 0x000fe20000011607 */
[----:B------:R-:W-:Y:S01]  /*08e0*/  FMUL R6, R6, UR4 ;  /* 0x0000000406067c20 */ /* 0x000fe20008400000 */
[----:B------:R-:W-:-:S03]  /*08f0*/  ISETP.NE.AND.EX P0, PT, R29, RZ, PT, P0 ;  /* 0x000000ff1d00720c */ /* 0x000fc60003f05300 */
[----:B------:R-:W1:Y:S01]  /*0900*/  LDC R14, c[0x0][0x148] ;  /* 0x00005200ff0e7b82 */ /* 0x000e620000000800 */
[----:B--2---:R-:W-:-:S07]  /*0910*/  IMAD R0, R5, R8, R4 ;  /* 0x0000000805007224 */ /* 0x004fce00078e0204 */
[----:B------:R-:W2:Y:S01]  /*0920*/  LDC R24, c[0x0][0x600] ;  /* 0x00018000ff187b82 */ /* 0x000ea20000000800 */
[-CC-:B----4-:R-:W-:Y:S02]  /*0930*/  SHF.R.U64 R30, R20, R12.reuse, R7.reuse ;  /* 0x0000000c141e7219 */ /* 0x190fe40000001207 */
[----:B------:R-:W-:Y:S01]  /*0940*/  SHF.R.U32.HI R5, RZ, R12, R7 ;  /* 0x0000000cff057219 */ /* 0x000fe20000011607 */
[----:B------:R-:W-:Y:S01]  /*0950*/  IMAD.MOV.U32 R7, RZ, RZ, 0x1 ;  /* 0x00000001ff077424 */ /* 0x000fe200078e00ff */
[----:B------:R3:W4:Y:S03]  /*0960*/  F2I.U32.TRUNC.NTZ R12, R6 ;  /* 0x00000006000c7305 */ /* 0x000726000020f000 */
[----:B------:R-:W1:Y:S01]  /*0970*/  LDC R15, c[0x0][0x648] ;  /* 0x00019200ff0f7b82 */ /* 0x000e620000000800 */
[-C--:B0-----:R-:W-:Y:S02]  /*0980*/  SHF.L.U32 R4, R9, R26.reuse, RZ ;  /* 0x0000001a09047219 */ /* 0x081fe400000006ff */
[----:B------:R-:W-:-:S02]  /*0990*/  SHF.R.U64 R32, R30, R26, R5 ;  /* 0x0000001a1e207219 */ /* 0x000fc40000001205 */
[----:B------:R-:W-:Y:S02]  /*09a0*/  LOP3.LUT R11, RZ, R4, RZ, 0x33, !PT ;  /* 0x00000004ff0b7212 */ /* 0x000fe400078e33ff */
[-C--:B------:R-:W-:Y:S01]  /*09b0*/  SHF.R.U32.HI R5, RZ, R26.reuse, R5 ;  /* 0x0000001aff057219 */ /* 0x080fe20000011605 */
[----:B------:R-:W0:Y:S01]  /*09c0*/  LDC R21, c[0x0][0x638] ;  /* 0x00018e00ff157b82 */ /* 0x000e220000000800 */
[----:B------:R-:W-:Y:S01]  /*09d0*/  SHF.L.U32 R10, R7, R26, RZ ;  /* 0x0000001a070a7219 */ /* 0x000fe200000006ff */
[----:B------:R-:W-:-:S06]  /*09e0*/  IMAD.MOV.U32 R4, RZ, RZ, R32 ;  /* 0x000000ffff047224 */ /* 0x000fcc00078e0020 */
[----:B------:R-:W0:Y:S01]  /*09f0*/  LDC R100, c[0x0][0x610] ;  /* 0x00018400ff647b82 */ /* 0x000e220000000800 */
[----:B---34-:R-:W-:Y:S05]  /*0a00*/  @!P0 BRA `(.L_x_6) ;  /* 0x0000000000288947 */ /* 0x018fea0003800000 */
[----:B------:R-:W3:Y:S02]  /*0a10*/  LDC R9, c[0x0][0x64c] ;  /* 0x00019300ff097b82 */ /* 0x000ee40000000800 */
[----:B---3--:R-:W-:-:S05]  /*0a20*/  IADD3 R9, P0, R32, R9, RZ ;  /* 0x0000000920097210 */ /* 0x008fca0007f1e0ff */
        /* <DEDUP_REMOVED lines=8> */
.L_x_6:
[----:B-1----:R-:W-:Y:S01]  /*0ab0*/  SHF.R.U64 R4, R4, R15, R5 ;  /* 0x0000000f04047219 */ /* 0x002fe20000001205 */
[----:B--2---:R-:W-:Y:S01]  /*0ac0*/  VIADD R5, R24, 0xffffffff ;  /* 0xffffffff18057836 */ /* 0x004fe20000000000 */
[----:B------:R-:W-:Y:S01]  /*0ad0*/  LOP3.LUT R11, R30, R11, RZ, 0xc0, !PT ;  /* 0x0000000b1e0b7212 */ /* 0x000fe200078ec0ff */
[----:B------:R-:W-:Y:S02]  /*0ae0*/  IMAD.MOV R12, RZ, RZ, -R12 ;  /* 0x000000ffff0c7224 */ /* 0x000fe400078e0a0c */
[----:B------:R-:W-:Y:S01]  /*0af0*/  IMAD.MOV R6, RZ, RZ, -R4 ;  /* 0x000000ffff067224 */ /* 0x000fe200078e0a04 */
[----:B------:R-:W-:Y:S01]  /*0b00*/  LOP3.LUT R5, R20, R5, RZ, 0xc0, !PT ;  /* 0x0000000514057212 */ /* 0x000fe200078ec0ff */
[----:B------:R-:W-:Y:S02]  /*0b10*/  @P3 IMAD R0, R14, R12, R3 ;  /* 0x0000000c0e003224 */ /* 0x000fe400078e0203 */
[----:B------:R-:W-:Y:S02]  /*0b20*/  IMAD R11, R10, R4, R11 ;  /* 0x000000040a0b7224 */ /* 0x000fe400078e020b */
[----:B0-----:R-:W-:-:S02]  /*0b30*/  IMAD R3, R6, R21, R32 ;  /* 0x0000001506037224 */ /* 0x001fc400078e0220 */
[----:B------:R-:W-:Y:S02]  /*0b40*/  IMAD R100, R11, R100, R0 ;  /* 0x000000640b647224 */ /* 0x000fe400078e0200 */
[----:B------:R-:W-:Y:S02]  /*0b50*/  IMAD R3, R3, R24, R5 ;  /* 0x0000001803037224 */ /* 0x000fe400078e0205 */
[----:B------:R-:W-:-:S03]  /*0b60*/  IMAD.MOV.U32 R0, RZ, RZ, 0x1 ;  /* 0x00000001ff007424 */ /* 0x000fc600078e00ff */
[----:B------:R-:W-:Y:S02]  /*0b70*/  SEL R90, R3, R100, !P3 ;  /* 0x00000064035a7207 */ /* 0x000fe40005800000 */
[----:B------:R-:W-:-:S07]  /*0b80*/  SEL R100, R100, R3, !P3 ;  /* 0x0000000364647207 */ /* 0x000fce0005800000 */
.L_x_4:
[----:B------:R-:W-:-:S08]  /*0b90*/  NOP ;  /* 0x0000000000007918 */ /* 0x000fd00000000000 */
[----:B------:R-:W0:Y:S02]  /*0ba0*/  USETMAXREG.TRY_ALLOC.CTAPOOL UP0, 0xe8 ;  /* 0x000000e8000079c8 */ /* 0x000e240008000600 */
[----:B0-----:R-:W-:-:S13]  /*0bb0*/  PLOP3.LUT P0, PT, PT, PT, UP0, 0x80, 0x0 ;  /* 0x000000000000781c */ /* 0x001fda0003f0f008 */
[----:B------:R-:W-:Y:S05]  /*0bc0*/  @!P0 BRA `(.L_x_4) ;  /* 0xfffffffc00f08947 */ /* 0x000fea000383ffff */
[----:B------:R-:W-:Y:S01]  /*0bd0*/  ULDC.64 UR4, c[0x0][0x598] ;  /* 0x0001660000047ab9 */ /* 0x000fe20000000a00 */
[----:B------:R-:W-:Y:S01]  /*0be0*/  ULDC.64 UR36, c[0x0][0x208] ;  /* 0x0000820000247ab9 */ /* 0x000fe20000000a00 */
[----:B------:R-:W-:-:S04]  /*0bf0*/  ISETP.NE.U32.AND P0, PT, RZ, UR4, PT ;  /* 0x00000004ff007c0c */ /* 0x000fc8000bf05070 */
[----:B------:R-:W-:-:S13]  /*0c00*/  ISETP.NE.AND.EX P0, PT, RZ, UR5, PT, P0 ;  /* 0x00000005ff007c0c */ /* 0x000fda000bf05300 */
[----:B------:R-:W-:Y:S05]  /*0c10*/  @!P0 BRA `(.L_x_7) ;  /* 0x00000000001c8947 */ /* 0x000fea0003800000 */
[----:B------:R-:W0:Y:S02]  /*0c20*/  LDC.64 R4, c[0x0][0x598] ;  /* 0x00016600ff047b82 */ /* 0x000e240000000a00 */
[----:B0-----:R-:W2:Y:S02]  /*0c30*/  LDG.E.64 R4, desc[UR36][R4.64] ;  /* 0x0000002404047981 */ /* 0x001ea4000c1e1b00 */
[----:B--2---:R-:W-:-:S04]  /*0c40*/  ISETP.NE.U32.AND P0, PT, R4, RZ, PT ;  /* 0x000000ff0400720c */ /* 0x004fc80003f05070 */
[----:B------:R-:W-:-:S13]  /*0c50*/  ISETP.NE.AND.EX P0, PT, R5, RZ, PT, P0 ;  /* 0x000000ff0500720c */ /* 0x000fda0003f05300 */
[----:B------:R-:W-:Y:S05]  /*0c60*/  @!P0 BRA `(.L_x_7) ;  /* 0x0000000000088947 */ /* 0x000fea0003800000 */
[----:B------:R0:W5:Y:S01]  /*0c70*/  LD.E R88, desc[UR36][R4.64] ;  /* 0x0000002404587980 */ /* 0x000162000c101900 */
[----:B------:R-:W-:Y:S05]  /*0c80*/  BRA `(.L_x_8) ;  /* 0x0000000000247947 */ /* 0x000fea0003800000 */
.L_x_7:
[----:B------:R-:W-:Y:S02]  /*0c90*/  ULDC.64 UR4, c[0x0][0x588] ;  /* 0x0001620000047ab9 */ /* 0x000fe40000000a00 */
[----:B------:R-:W-:-:S04]  /*0ca0*/  ISETP.NE.U32.AND P0, PT, RZ, UR4, PT ;  /* 0x00000004ff007c0c */ /* 0x000fc8000bf05070 */
[----:B------:R-:W-:-:S13]  /*0cb0*/  ISETP.NE.AND.EX P0, PT, RZ, UR5, PT, P0 ;  /* 0x00000005ff007c0c */ /* 0x000fda000bf05300 */
[----:B------:R-:W-:Y:S05]  /*0cc0*/  @!P0 BRA `(.L_x_9) ;  /* 0x00000000000c8947 */ /* 0x000fea0003800000 */
[----:B------:R-:W0:Y:S02]  /*0cd0*/  LDC.64 R88, c[0x0][0x588] ;  /* 0x00016200ff587b82 */ /* 0x000e240000000a00 */
[----:B0-----:R1:W5:Y:S01]  /*0ce0*/  LDG.E R88, desc[UR36][R88.64] ;  /* 0x0000002458587981 */ /* 0x001362000c1e1900 */
[----:B------:R-:W-:Y:S05]  /*0cf0*/  BRA `(.L_x_8) ;  /* 0x0000000000087947 */ /* 0x000fea0003800000 */
.L_x_9:
[----:B------:R-:W-:Y:S02]  /*0d00*/  ULDC UR4, c[0x0][0x580] ;  /* 0x0001600000047ab9 */ /* 0x000fe40000000800 */
[----:B------:R-:W-:-:S07]  /*0d10*/  IMAD.U32 R88, RZ, RZ, UR4 ;  /* 0x00000004ff587e24 */ /* 0x000fce000f8e00ff */
.L_x_8:
[----:B------:R-:W-:Y:S02]  /*0d20*/  ULDC.64 UR4, c[0x0][0x5a0] ;  /* 0x0001680000047ab9 */ /* 0x000fe40000000a00 */
[----:B------:R-:W-:-:S04]  /*0d30*/  ISETP.NE.U32.AND P0, PT, RZ, UR4, PT ;  /* 0x00000004ff007c0c */ /* 0x000fc8000bf05070 */
[----:B------:R-:W-:-:S13]  /*0d40*/  ISETP.NE.AND.EX P0, PT, RZ, UR5, PT, P0 ;  /* 0x00000005ff007c0c */ /* 0x000fda000bf05300 */
[----:B------:R-:W-:Y:S05]  /*0d50*/  @!P0 BRA `(.L_x_10) ;  /* 0x00000000001c8947 */ /* 0x000fea0003800000 */
[----:B0-----:R-:W0:Y:S02]  /*0d60*/  LDC.64 R4, c[0x0][0x5a0] ;  /* 0x00016800ff047b82 */ /* 0x001e240000000a00 */
[----:B0-----:R-:W2:Y:S02]  /*0d70*/  LDG.E.64 R4, desc[UR36][R4.64] ;  /* 0x0000002404047981 */ /* 0x001ea4000c1e1b00 */
[----:B--2---:R-:W-:-:S04]  /*0d80*/  ISETP.NE.U32.AND P0, PT, R4, RZ, PT ;  /* 0x000000ff0400720c */ /* 0x004fc80003f05070 */
[----:B------:R-:W-:-:S13]  /*0d90*/  ISETP.NE.AND.EX P0, PT, R5, RZ, PT, P0 ;  /* 0x000000ff0500720c */ /* 0x000fda0003f05300 */
[----:B------:R-:W-:Y:S05]  /*0da0*/  @!P0 BRA `(.L_x_10) ;  /* 0x0000000000088947 */ /* 0x000fea0003800000 */
[----:B-1----:R0:W5:Y:S01]  /*0db0*/  LD.E R89, desc[UR36][R4.64] ;  /* 0x0000002404597980 */ /* 0x002162000c101900 */
[----:B------:R-:W-:Y:S05]  /*0dc0*/  BRA `(.L_x_11) ;  /* 0x0000000000247947 */ /* 0x000fea0003800000 */
.L_x_10:
[----:B------:R-:W-:Y:S02]  /*0dd0*/  ULDC.64 UR4, c[0x0][0x590] ;  /* 0x0001640000047ab9 */ /* 0x000fe40000000a00 */
[----:B------:R-:W-:-:S04]  /*0de0*/  ISETP.NE.U32.AND P0, PT, RZ, UR4, PT ;  /* 0x00000004ff007c0c */ /* 0x000fc8000bf05070 */
[----:B------:R-:W-:-:S13]  /*0df0*/  ISETP.NE.AND.EX P0, PT, RZ, UR5, PT, P0 ;  /* 0x00000005ff007c0c */ /* 0x000fda000bf05300 */
[----:B------:R-:W-:Y:S05]  /*0e00*/  @!P0 BRA `(.L_x_12) ;  /* 0x00000000000c8947 */ /* 0x000fea0003800000 */
[----:B0-----:R-:W1:Y:S02]  /*0e10*/  LDC.64 R4, c[0x0][0x590] ;  /* 0x00016400ff047b82 */ /* 0x001e640000000a00 */
[----:B-1----:R1:W5:Y:S01]  /*0e20*/  LDG.E R89, desc[UR36][R4.64] ;  /* 0x0000002404597981 */ /* 0x002362000c1e1900 */
[----:B------:R-:W-:Y:S05]  /*0e30*/  BRA `(.L_x_11) ;  /* 0x0000000000087947 */ /* 0x000fea0003800000 */
.L_x_12:
[----:B------:R-:W-:Y:S02]  /*0e40*/  ULDC UR4, c[0x0][0x584] ;  /* 0x0001610000047ab9 */ /* 0x000fe40000000800 */
[----:B-1----:R-:W-:-:S07]  /*0e50*/  IMAD.U32 R89, RZ, RZ, UR4 ;  /* 0x00000004ff597e24 */ /* 0x002fce000f8e00ff */
.L_x_11:
[----:B------:R-:W-:-:S13]  /*0e60*/  LOP3.LUT P0, RZ, R0, 0xff, RZ, 0xc0, !PT ;  /* 0x000000ff00ff7812 */ /* 0x000fda000780c0ff */
[----:B------:R-:W-:Y:S05]  /*0e70*/  @!P0 EXIT ;  /* 0x000000000000894d */ /* 0x000fea0003800000 */
[----:B------:R-:W-:Y:S01]  /*0e80*/  ULDC UR4, c[0x0][0x28c] ;  /* 0x0000a30000047ab9 */ /* 0x000fe20000000800 */
[----:B------:R-:W-:Y:S01]  /*0e90*/  LOP3.LUT R104, R19, 0x1, RZ, 0xfc, !PT ;  /* 0x0000000113687812 */ /* 0x000fe200078efcff */
[----:B------:R-:W-:Y:S01]  /*0ea0*/  UIADD3 UR4, UR4, 0x1f, URZ ;  /* 0x0000001f04047890 */ /* 0x000fe2000fffe03f */
[----:B------:R-:W-:Y:S01]  /*0eb0*/  UMOV UR38, URZ ;  /* 0x0000003f00267c82 */ /* 0x000fe20008000000 */
[----:B------:R-:W-:Y:S02]  /*0ec0*/  UMOV UR39, URZ ;  /* 0x0000003f00277c82 */ /* 0x000fe40008000000 */
[----:B------:R-:W-:-:S04]  /*0ed0*/  USHF.R.S32.HI UR5, URZ, 0x1f, UR4 ;  /* 0x0000001f3f057899 */ /* 0x000fc80008011404 */
[----:B------:R-:W-:-:S04]  /*0ee0*/  ULEA.HI UR5, UR5, UR4, URZ, 0x5 ;  /* 0x0000000405057291 */ /* 0x000fc8000f8f283f */
[----:B------:R-:W-:-:S12]  /*0ef0*/  USHF.R.S32.HI UR40, URZ, 0x5, UR5 ;  /* 0x000000053f287899 */ /* 0x000fd80008011405 */
.L_x_156:
[----:B------:R-:W-:Y:S01]  /*0f00*/  LOP3.LUT R0, R18, 0x80, RZ, 0xc0, !PT ;  /* 0x0000008012007812 */ /* 0x000fe200078ec0ff */
[----:B------:R-:W2:Y:S01]  /*0f10*/  S2UR UR7, SR_CgaCtaId ;  /* 0x00000000000779c3 */ /* 0x000ea20000008800 */
[----:B------:R-:W-:Y:S02]  /*0f20*/  UMOV UR6, 0x400 ;  /* 0x0000040000067882 */ /* 0x000fe40000000000 */
[----:B------:R-:W-:-:S06]  /*0f30*/  SHF.R.U32.HI R0, RZ, 0x7, R0 ;  /* 0x00000007ff007819 */ /* 0x000fcc0000011600 */
[----:B---3--:R-:W3:Y:S01]  /*0f40*/  SHFL.IDX PT, R0, R0, RZ, 0x1f ;  /* 0x00001fff00007589 */ /* 0x008ee200000e0000 */
[----:B--2---:R-:W-:Y:S01]  /*0f50*/  ULEA UR42, UR7, UR6, 0x18 ;  /* 0x00000006072a7291 */ /* 0x004fe2000f8ec03f */
[----:B---3--:R-:W-:-:S13]  /*0f60*/  R2UR UR4, R0 ;  /* 0x00000000000472ca */ /* 0x008fda00000e0000 */
[----:B------:R-:W-:-:S04]  /*0f70*/  ULEA.HI UR5, UR4, UR4, URZ, 0x1 ;  /* 0x0000000404057291 */ /* 0x000fc8000f8f083f */
[----:B------:R-:W-:-:S04]  /*0f80*/  ULOP3.LUT UR5, UR5, 0x7fffe, URZ, 0xc0, !UPT ;  /* 0x0007fffe05057892 */ /* 0x000fc8000f8ec03f */
[----:B------:R-:W-:-:S03]  /*0f90*/  UIADD3 UR5, UR4, -UR5, URZ ;  /* 0x8000000504057290 */ /* 0x000fc6000fffe03f */
[----:B------:R-:W-:Y:S01]  /*0fa0*/  ULDC UR4, c[0x0][0x28c] ;  /* 0x0000a30000047ab9 */ /* 0x000fe20000000800 */
[----:B------:R-:W-:Y:S01]  /*0fb0*/  ULEA UR5, UR5, UR42, 0xd ;  /* 0x0000002a05057291 */ /* 0x000fe2000f8e683f */
[----:B------:R-:W-:-:S03]  /*0fc0*/  ISETP.LT.AND P0, PT, RZ, UR4, PT ;  /* 0x00000004ff007c0c */ /* 0x000fc6000bf01270 */
[----:B------:R-:W-:-:S04]  /*0fd0*/  UIADD3 UR5, UR5, 0x100, URZ ;  /* 0x0000010005057890 */ /* 0x000fc8000fffe03f */
[----:B------:R-:W-:-:S04]  /*0fe0*/  USHF.R.U32.HI UR5, URZ, 0x4, UR5 ;  /* 0x000000043f057899 */ /* 0x000fc80008011605 */
[----:B------:R-:W-:Y:S02]  /*0ff0*/  ULOP3.LUT UR41, UR5, 0x3fff, URZ, 0xc0, !UPT ;  /* 0x00003fff05297892 */ /* 0x000fe4000f8ec03f */
[----:B01--4-:R-:W-:Y:S10]  /*1000*/  @P0 BRA `(.L_x_13) ;  /* 0x0000000000400947 */ /* 0x013ff40003800000 */
[----:B------:R-:W-:Y:S01]  /*1010*/  MOV R0, 0x0 ;  /* 0x0000000000007802 */ /* 0x000fe20000000f00 */
[----:B------:R-:W-:Y:S01]  /*1020*/  ULDC.64 UR4, c[0x4][0x68] ;  /* 0x01001a0000047ab9 */ /* 0x000fe20000000a00 */
[----:B------:R-:W-:Y:S01]  /*1030*/  ULDC.64 UR6, c[0x4][0x8] ;  /* 0x0100020000067ab9 */ /* 0x000fe20000000a00 */
[----:B01----:R-:W-:Y:S01]  /*1040*/  IMAD.U32 R4, RZ, RZ, UR4 ;  /* 0x00000004ff047e24 */ /* 0x003fe2000f8e00ff */
[----:B------:R0:W1:Y:S01]  /*1050*/  LDC.64 R14, c[0x4][R0] ;  /* 0x01000000000e7b82 */ /* 0x0000620000000a00 */
[----:B------:R-:W-:Y:S01]  /*1060*/  IMAD.U32 R5, RZ, RZ, UR5 ;  /* 0x00000005ff057e24 */ /* 0x000fe2000f8e00ff */
[----:B------:R-:W-:Y:S01]  /*1070*/  ULDC.64 UR4, c[0x4][0x70] ;  /* 0x01001c0000047ab9 */ /* 0x000fe20000000a00 */
[----:B------:R-:W-:Y:S02]  /*1080*/  IMAD.U32 R10, RZ, RZ, UR6 ;  /* 0x00000006ff0a7e24 */ /* 0x000fe4000f8e00ff */
[----:B------:R-:W-:Y:S02]  /*1090*/  IMAD.U32 R6, RZ, RZ, UR4 ;  /* 0x00000004ff067e24 */ /* 0x000fe4000f8e00ff */
[----:B------:R-:W-:-:S02]  /*10a0*/  IMAD.U32 R7, RZ, RZ, UR5 ;  /* 0x00000005ff077e24 */ /* 0x000fc4000f8e00ff */
[----:B------:R-:W-:Y:S02]  /*10b0*/  IMAD.U32 R11, RZ, RZ, UR7 ;  /* 0x00000007ff0b7e24 */ /* 0x000fe4000f8e00ff */
[----:B------:R-:W-:Y:S02]  /*10c0*/  IMAD.MOV.U32 R8, RZ, RZ, 0x1e1 ;  /* 0x000001e1ff087424 */ /* 0x000fe400078e00ff */
[----:B------:R-:W-:Y:S02]  /*10d0*/  IMAD.MOV.U32 R12, RZ, RZ, 0x1 ;  /* 0x00000001ff0c7424 */ /* 0x000fe400078e00ff */
[----:B0-----:R-:W-:-:S07]  /*10e0*/  IMAD.MOV.U32 R13, RZ, RZ, RZ ;  /* 0x000000ffff0d7224 */ /* 0x001fce00078e00ff */
[----:B------:R-:W-:-:S07]  /*10f0*/  LEPC R20, `(.L_x_13) ;  /* 0x000000001014794e */ /* 0x000fce0000000000 */
[----:B-1---5:R-:W-:Y:S05]  /*1100*/  CALL.ABS.NOINC R14 ;  /* 0x000000000e007343 */ /* 0x022fea0003c00000 */
.L_x_13:
[----:B------:R-:W-:-:S13]  /*1110*/  ISETP.NE.AND P0, PT, R104, 0x3, PT ;  /* 0x000000036800780c */ /* 0x000fda0003f05270 */
[----:B------:R-:W-:Y:S05]  /*1120*/  @!P0 BRA `(.L_x_14) ;  /* 0x0000000000048947 */ /* 0x000fea0003800000 */
[----:B------:R-:W-:Y:S01]  /*1130*/  BPT.TRAP 0x1 ;  /* 0x000000040000795c */ /* 0x000fe20000300000 */
.L_x_14:
[----:B------:R-:W-:Y:S02]  /*1140*/  IMAD.U32 R3, RZ, RZ, UR39 ;  /* 0x00000027ff037e24 */ /* 0x000fe4000f8e00ff */
[----:B------:R-:W-:-:S03]  /*1150*/  IMAD.U32 R0, RZ, RZ, UR38 ;  /* 0x00000026ff007e24 */ /* 0x000fc6000f8e00ff */
[----:B------:R-:W-:Y:S02]  /*1160*/  LEA R3, R3, UR42, 0x3 ;  /* 0x0000002a03037c11 */ /* 0x000fe4000f8e18ff */
[----:B------:R-:W-:-:S04]  /*1170*/  SHF.L.U32 R0, R0, 0x1f, RZ ;  /* 0x0000001f00007819 */ /* 0x000fc800000006ff */
[----:B------:R2:W3:Y:S01]  /*1180*/  SYNCS.PHASECHK.TRANS64.TRYWAIT P1, [R3+URZ], R0 ;  /* 0x00000000030075a7 */ /* 0x0004e2000802017f */
[----:B------:R-:W-:Y:S05]  /*1190*/  @!P0 BRA `(.L_x_15) ;  /* 0x0000000000048947 */ /* 0x000fea0003800000 */
[----:B------:R-:W-:Y:S01]  /*11a0*/  BPT.TRAP 0x1 ;  /* 0x000000040000795c */ /* 0x000fe20000300000 */
.L_x_15:
[----:B---3--:R-:W-:Y:S05]  /*11b0*/  @P1 BRA `(.L_x_16) ;  /* 0x0000000000081947 */ /* 0x008fea0003800000 */
[----:B------:R-:W3:Y:S02]  /*11c0*/  SYNCS.PHASECHK.TRANS64.TRYWAIT P1, [R3+URZ], R0 ;  /* 0x00000000030075a7 */ /* 0x000ee4000802017f */
[----:B---3--:R-:W-:Y:S05]  /*11d0*/  @!P1 BRA `(.L_x_17) ;  /* 0x0000007000a09947 */ /* 0x008fea0003800000 */
.L_x_16:
[----:B------:R-:W-:-:S04]  /*11e0*/  UISETP.LT.AND UP0, UPT, UR40, 0x1, UPT ;  /* 0x000000012800788c */ /* 0x000fc8000bf01270 */
[----:B------:R-:W-:-:S04]  /*11f0*/  USEL UR4, UR40, 0x1, UP0 ;  /* 0x0000000128047887 */ /* 0x000fc80008000000 */
[----:B------:R-:W-:-:S06]  /*1200*/  UIADD3 UR4, UR40, -UR4, URZ ;  /* 0x8000000428047290 */ /* 0x000fcc000fffe03f */
[----:B--23--:R-:W-:Y:S01]  /*1210*/  IMAD.U32 R0, RZ, RZ, UR4 ;  /* 0x00000004ff007e24 */ /* 0x00cfe2000f8e00ff */
[----:B------:R-:W-:Y:S05]  /*1220*/  WARPSYNC.ALL ;  /* 0x0000000000007948 */ /* 0x000fea0003800000 */
[----:B------:R-:W-:Y:S01]  /*1230*/  ISETP.GE.AND P1, PT, R0, 0x1, PT ;  /* 0x000000010000780c */ /* 0x000fe20003f26270 */
[----:B------:R-:W-:Y:S01]  /*1240*/  UIADD3 UR4, UR42, 0x10100, URZ ;  /* 0x000101002a047890 */ /* 0x000fe2000fffe03f */
[----:B------:R-:W-:Y:S01]  /*1250*/  WARPGROUP.ARRIVE ;  /* 0x00000000000079c5 */ /* 0x000fe20000000000 */
[----:B------:R-:W-:Y:S01]  /*1260*/  UMOV UR9, 0x40000040 ;  /* 0x4000004000097882 */ /* 0x000fe20000000000 */
[----:B------:R-:W-:Y:S01]  /*1270*/  UMOV UR11, 0x40000040 ;  /* 0x40000040000b7882 */ /* 0x000fe20000000000 */
[----:B------:R-:W-:-:S04]  /*1280*/  USHF.R.U32.HI UR4, URZ, 0x4, UR4 ;  /* 0x000000043f047899 */ /* 0x000fc80008011604 */
[----:B------:R-:W-:Y:S02]  /*1290*/  ULOP3.LUT UR5, UR4, 0x3fff, URZ, 0xc0, !UPT ;  /* 0x00003fff04057892 */ /* 0x000fe4000f8ec03f */
[----:B------:R-:W-:Y:S02]  /*12a0*/  ULOP3.LUT UR4, UR41, 0x10000, URZ, 0xfc, !UPT ;  /* 0x0001000029047892 */ /* 0x000fe4000f8efc3f */
[----:B------:R-:W-:Y:S02]  /*12b0*/  ULOP3.LUT UR5, UR5, 0x10000, URZ, 0xfc, !UPT ;  /* 0x0001000005057892 */ /* 0x000fe4000f8efc3f */
[----:B------:R-:W-:Y:S02]  /*12c0*/  ULEA UR7, UR39, UR4, 0xb ;  /* 0x0000000427077291 */ /* 0x000fe4000f8e583f */
[----:B------:R-:W-:Y:S02]  /*12d0*/  ULEA UR6, UR39, UR5, 0x9 ;  /* 0x0000000527067291 */ /* 0x000fe4000f8e483f */
[----:B------:R-:W-:-:S03]  /*12e0*/  UIADD3 UR12, UR7, 0x400, URZ ;  /* 0x00000400070c7890 */ /* 0x000fc6000fffe03f */
[----:B------:R-:W-:Y:S02]  /*12f0*/  UMOV UR8, UR7 ;  /* 0x0000000700087c82 */ /* 0x000fe40008000000 */
[----:B------:R-:W-:Y:S02]  /*1300*/  UMOV UR10, UR6 ;  /* 0x00000006000a7c82 */ /* 0x000fe40008000000 */
[----:B------:R-:W-:Y:S01]  /*1310*/  HGMMA.64x64x8.F32.TF32 R56, gdesc[UR8], RZ, !UPT, gsb0 ;  /* 0x04e00000083879f0 */ /* 0x000fe2000c0028ff */
[----:B------:R-:W-:Y:S01]  /*1320*/  UMOV UR8, UR12 ;  /* 0x0000000c00087c82 */ /* 0x000fe20008000000 */
[----:B------:R-:W-:Y:S01]  /*1330*/  UMOV UR9, 0x40000040 ;  /* 0x4000004000097882 */ /* 0x000fe20000000000 */
[----:B------:R-:W-:Y:S01]  /*1340*/  UIADD3 UR12, UR7, 0x402, URZ ;  /* 0x00000402070c7890 */ /* 0x000fe2000fffe03f */
[----:B------:R-:W-:Y:S02]  /*1350*/  WARPGROUP.DEPBAR.LE gsb0, 0x0 ;  /* 0x00008000000079c5 */ /* 0x000fe40000010000 */
[----:B------:R-:W-:-:S06]  /*1360*/  WARPGROUP.ARRIVE ;  /* 0x00000000000079c5 */ /* 0x000fcc0000000000 */
[----:B------:R-:W-:Y:S01]  /*1370*/  HGMMA.64x64x8.F32.TF32 R24, gdesc[UR8], RZ, !UPT, gsb0 ;  /* 0x04e00000081879f0 */ /* 0x000fe2000c0028ff */
[----:B------:R-:W-:Y:S02]  /*1380*/  UIADD3 UR8, UR7, 0x2, URZ ;  /* 0x0000000207087890 */ /* 0x000fe4000fffe03f */
[----:B------:R-:W-:Y:S01]  /*1390*/  UIADD3 UR10, UR6, 0x2, URZ ;  /* 0x00000002060a7890 */ /* 0x000fe2000fffe03f */
[----:B------:R-:W-:Y:S01]  /*13a0*/  UMOV UR9, 0x40000040 ;  /* 0x4000004000097882 */ /* 0x000fe20000000000 */
[----:B------:R-:W-:Y:S01]  /*13b0*/  UMOV UR11, 0x40000040 ;  /* 0x40000040000b7882 */ /* 0x000fe20000000000 */
[----:B------:R-:W-:Y:S02]  /*13c0*/  WARPGROUP.DEPBAR.LE gsb0, 0x0 ;  /* 0x00008000000079c5 */ /* 0x000fe40000010000 */
[----:B------:R-:W-:-:S06]  /*13d0*/  WARPGROUP.ARRIVE ;  /* 0x00000000000079c5 */ /* 0x000fcc0000000000 */
[----:B------:R-:W-:Y:S01]  /*13e0*/  HGMMA.64x64x8.F32.TF32 R56, gdesc[UR8], R56, gsb0 ;  /* 0x04e00000083879f0 */ /* 0x000fe20008002838 */
[----:B------:R-:W-:Y:S01]  /*13f0*/  UMOV UR8, UR12 ;  /* 0x0000000c00087c82 */ /* 0x000fe20008000000 */
[----:B------:R-:W-:Y:S01]  /*1400*/  UMOV UR9, 0x40000040 ;  /* 0x4000004000097882 */ /* 0x000fe20000000000 */
[----:B------:R-:W-:Y:S01]  /*1410*/  UIADD3 UR12, UR7, 0x404, URZ ;  /* 0x00000404070c7890 */ /* 0x000fe2000fffe03f */
[----:B------:R-:W-:Y:S02]  /*1420*/  WARPGROUP.DEPBAR.LE gsb0, 0x0 ;  /* 0x00008000000079c5 */ /* 0x000fe40000010000 */
[----:B------:R-:W-:-:S06]  /*1430*/  WARPGROUP.ARRIVE ;  /* 0x00000000000079c5 */ /* 0x000fcc0000000000 */
[----:B------:R-:W-:Y:S01]  /*1440*/  HGMMA.64x64x8.F32.TF32 R24, gdesc[UR8], R24, gsb0 ;  /* 0x04e00000081879f0 */ /* 0x000fe20008002818 */
        /* <DEDUP_REMOVED lines=9> */
[----:B------:R-:W-:Y:S02]  /*14e0*/  WARPGROUP.DEPBAR.LE gsb0, 0x0 ;  /* 0x00008000000079c5 */ /* 0x000fe40000010000 */
[----:B------:R-:W-:-:S06]  /*14f0*/  WARPGROUP.ARRIVE ;  /* 0x00000000000079c5 */ /* 0x000fcc0000000000 */
[----:B------:R-:W-:Y:S01]  /*1500*/  HGMMA.64x64x8.F32.TF32 R24, gdesc[UR8], R24, gsb0 ;  /* 0x04e00000081879f0 */ /* 0x000fe20008002818 */
[----:B------:R-:W-:Y:S02]  /*1510*/  UIADD3 UR8, UR7, 0x6, URZ ;  /* 0x0000000607087890 */ /* 0x000fe4000fffe03f */
[----:B------:R-:W-:Y:S01]  /*1520*/  UIADD3 UR10, UR6, 0x6, URZ ;  /* 0x00000006060a7890 */ /* 0x000fe2000fffe03f */
[----:B------:R-:W-:Y:S01]  /*1530*/  UMOV UR9, 0x40000040 ;  /* 0x4000004000097882 */ /* 0x000fe20000000000 */
[----:B------:R-:W-:Y:S01]  /*1540*/  UMOV UR11, 0x40000040 ;  /* 0x40000040000b7882 */ /* 0x000fe20000000000 */
[----:B------:R-:W-:Y:S01]  /*1550*/  UIADD3 UR7, UR7, 0x406, URZ ;  /* 0x0000040607077890 */ /* 0x000fe2000fffe03f */
[----:B------:R-:W-:Y:S02]  /*1560*/  WARPGROUP.DEPBAR.LE gsb0, 0x0 ;  /* 0x00008000000079c5 */ /* 0x000fe40000010000 */
[----:B------:R-:W-:-:S06]  /*1570*/  WARPGROUP.ARRIVE ;  /* 0x00000000000079c5 */ /* 0x000fcc0000000000 */
[----:B------:R-:W-:Y:S01]  /*1580*/  HGMMA.64x64x8.F32.TF32 R56, gdesc[UR8], R56, gsb0 ;  /* 0x04e00000083879f0 */ /* 0x000fe20008002838 */
[----:B------:R-:W-:Y:S01]  /*1590*/  UMOV UR8, UR7 ;  /* 0x0000000700087c82 */ /* 0x000fe20008000000 */
[----:B------:R-:W-:Y:S01]  /*15a0*/  UMOV UR9, 0x40000040 ;  /* 0x4000004000097882 */ /* 0x000fe20000000000 */
[----:B------:R-:W-:Y:S02]  /*15b0*/  WARPGROUP.DEPBAR.LE gsb0, 0x0 ;  /* 0x00008000000079c5 */ /* 0x000fe40000010000 */
[----:B------:R-:W-:-:S06]  /*15c0*/  WARPGROUP.ARRIVE ;  /* 0x00000000000079c5 */ /* 0x000fcc0000000000 */
[----:B------:R-:W-:Y:S03]  /*15d0*/  HGMMA.64x64x8.F32.TF32 R24, gdesc[UR8], R24, gsb0 ;  /* 0x04e00000081879f0 */ /* 0x000fe60008002818 */
[----:B------:R-:W-:Y:S02]  /*15e0*/  WARPGROUP.DEPBAR.LE gsb0, 0x0 ;  /* 0x00008000000079c5 */ /* 0x000fe40000010000 */
[----:B------:R-:W-:Y:S05]  /*15f0*/  @!P1 BRA `(.L_x_18) ;  /* 0x0000000400789947 */ /* 0x000fea0003800000 */
[----:B------:R-:W-:-:S04]  /*1600*/  UIADD3 UR6, UR39, 0x1, URZ ;  /* 0x0000000127067890 */ /* 0x000fc8000fffe03f */
[----:B------:R-:W-:-:S04]  /*1610*/  UISETP.NE.AND UP0, UPT, UR6, 0x2, UPT ;  /* 0x000000020600788c */ /* 0x000fc8000bf05270 */
[----:B------:R-:W-:Y:S02]  /*1620*/  USEL UR7, URZ, 0x1, UP0 ;  /* 0x000000013f077887 */ /* 0x000fe40008000000 */
[----:B------:R-:W-:Y:S02]  /*1630*/  USEL UR6, UR6, URZ, UP0 ;  /* 0x0000003f06067287 */ /* 0x000fe40008000000 */
[----:B------:R-:W-:-:S06]  /*1640*/  ULOP3.LUT UR7, UR38, UR7, URZ, 0x3c, !UPT ;  /* 0x0000000726077292 */ /* 0x000fcc000f8e3c3f */
[----:B01----:R-:W-:Y:S01]  /*1650*/  IMAD.U32 R5, RZ, RZ, UR7 ;  /* 0x00000007ff057e24 */ /* 0x003fe2000f8e00ff */
[----:B------:R-:W-:-:S06]  /*1660*/  UMOV UR7, UR39 ;  /* 0x0000002700077c82 */ /* 0x000fcc0008000000 */
.L_x_25:
[----:B01----:R-:W-:Y:S05]  /*1670*/  @!P0 BRA `(.L_x_19) ;  /* 0x0000000000048947 */ /* 0x003fea0003800000 */
[----:B------:R-:W-:Y:S01]  /*1680*/  BPT.TRAP 0x1 ;  /* 0x000000040000795c */ /* 0x000fe20000300000 */
.L_x_19:
[----:B------:R-:W0:Y:S01]  /*1690*/  S2UR UR9, SR_CgaCtaId ;  /* 0x00000000000979c3 */ /* 0x000e220000008800 */
[----:B------:R-:W-:Y:S01]  /*16a0*/  UMOV UR8, 0x400 ;  /* 0x0000040000087882 */ /* 0x000fe20000000000 */
[----:B------:R-:W-:Y:S01]  /*16b0*/  SHF.L.U32 R3, R5, 0x1f, RZ ;  /* 0x0000001f05037819 */ /* 0x000fe200000006ff */
[----:B0-----:R-:W-:-:S04]  /*16c0*/  ULEA UR15, UR9, UR8, 0x18 ;  /* 0x00000008090f7291 */ /* 0x001fc8000f8ec03f */
[----:B------:R-:W-:-:S09]  /*16d0*/  ULEA UR8, UR6, UR15, 0x3 ;  /* 0x0000000f06087291 */ /* 0x000fd2000f8e183f */
[----:B------:R0:W1:Y:S01]  /*16e0*/  SYNCS.PHASECHK.TRANS64.TRYWAIT P1, [UR8], R3 ;  /* 0x00000003ff0075a7 */ /* 0x0000620008020148 */
[----:B------:R-:W-:Y:S05]  /*16f0*/  @!P0 BRA `(.L_x_20) ;  /* 0x0000000000048947 */ /* 0x000fea0003800000 */
[----:B------:R-:W-:Y:S01]  /*1700*/  BPT.TRAP 0x1 ;  /* 0x000000040000795c */ /* 0x000fe20000300000 */
.L_x_20:
[----:B-1----:R-:W-:Y:S05]  /*1710*/  @P1 BRA `(.L_x_21) ;  /* 0x0000000000081947 */ /* 0x002fea0003800000 */
[----:B------:R-:W1:Y:S02]  /*1720*/  SYNCS.PHASECHK.TRANS64.TRYWAIT P1, [UR8], R3 ;  /* 0x00000003ff0075a7 */ /* 0x000e640008020148 */
[----:B-1----:R-:W-:Y:S05]  /*1730*/  @!P1 BRA `(.L_x_22) ;  /* 0x0000006c005c9947 */ /* 0x002fea0003800000 */
.L_x_21:
[----:B------:R-:W-:Y:S01]  /*1740*/  ULEA UR12, UR6, UR5, 0x9 ;  /* 0x00000005060c7291 */ /* 0x000fe2000f8e483f */
[----:B------:R-:W-:Y:S01]  /*1750*/  WARPGROUP.ARRIVE ;  /* 0x00000000000079c5 */ /* 0x000fe20000000000 */
[----:B------:R-:W-:Y:S01]  /*1760*/  ULEA UR13, UR6, UR4, 0xb ;  /* 0x00000004060d7291 */ /* 0x000fe2000f8e583f */
[----:B------:R-:W-:Y:S01]  /*1770*/  UMOV UR11, 0x40000040 ;  /* 0x40000040000b7882 */ /* 0x000fe20000000000 */
[----:B------:R-:W-:Y:S02]  /*1780*/  UMOV UR9, 0x40000040 ;  /* 0x4000004000097882 */ /* 0x000fe40000000000 */
[----:B------:R-:W-:Y:S01]  /*1790*/  UIADD3 UR14, UR13, 0x400, URZ ;  /* 0x000004000d0e7890 */ /* 0x000fe2000fffe03f */
[----:B------:R-:W-:Y:S02]  /*17a0*/  UMOV UR10, UR12 ;  /* 0x0000000c000a7c82 */ /* 0x000fe40008000000 */
[----:B------:R-:W-:Y:S02]  /*17b0*/  UMOV UR8, UR13 ;  /* 0x0000000d00087c82 */ /* 0x000fe40008000000 */
[----:B------:R-:W-:Y:S01]  /*17c0*/  HGMMA.64x64x8.F32.TF32 R56, gdesc[UR8], R56, gsb0 ;  /* 0x04e00000083879f0 */ /* 0x000fe20008002838 */
[----:B------:R-:W-:Y:S01]  /*17d0*/  UMOV UR9, 0x40000040 ;  /* 0x4000004000097882 */ /* 0x000fe20000000000 */
[----:B------:R-:W-:Y:S01]  /*17e0*/  UMOV UR8, UR14 ;  /* 0x0000000e00087c82 */ /* 0x000fe20008000000 */
[----:B------:R-:W-:Y:S01]  /*17f0*/  UIADD3 UR14, UR13, 0x402, URZ ;  /* 0x000004020d0e7890 */ /* 0x000fe2000fffe03f */
[----:B------:R-:W-:-:S02]  /*1800*/  WARPGROUP.DEPBAR.LE gsb0, 0x0 ;  /* 0x00008000000079c5 */ /* 0x000fc40000010000 */
        /* <DEDUP_REMOVED lines=42> */
[----:B------:R-:W-:Y:S01]  /*1ab0*/  BPT.TRAP 0x1 ;  /* 0x000000040000795c */ /* 0x000fe20000300000 */
.L_x_23:
[----:B------:R-:W-:Y:S01]  /*1ac0*/  ULEA UR8, UR7, UR15, 0x3 ;  /* 0x0000000f07087291 */ /* 0x000fe2000f8e183f */
[----:B------:R-:W-:-:S03]  /*1ad0*/  ISETP.GT.U32.AND P1, PT, R19, 0x1, PT ;  /* 0x000000011300780c */ /* 0x000fc60003f24070 */
[----:B------:R-:W-:-:S04]  /*1ae0*/  UIADD3 UR8, UR8, 0x10, URZ ;  /* 0x0000001008087890 */ /* 0x000fc8000fffe03f */
[----:B------:R-:W-:-:S09]  /*1af0*/  UPRMT UR8, URZ, 0x654, UR8 ;  /* 0x000006543f087896 */ /* 0x000fd20008000008 */
[----:B------:R-:W-:Y:S01]  /*1b00*/  SYNCS.ARRIVE.TRANS64.RED.A1T0 RZ, [UR8], RZ ;  /* 0x000000ffffff79a7 */ /* 0x000fe20008100408 */
[----:B------:R-:W-:Y:S05]  /*1b10*/  @P1 BRA `(.L_x_24) ;  /* 0x0000000000041947 */ /* 0x000fea0003800000 */
[----:B------:R-:W-:Y:S01]  /*1b20*/  BPT.TRAP 0x1 ;  /* 0x000000040000795c */ /* 0x000fe20000300000 */
.L_x_24:
[----:B------:R-:W-:Y:S01]  /*1b30*/  UIADD3 UR6, UR6, 0x1, URZ ;  /* 0x0000000106067890 */ /* 0x000fe2000fffe03f */
[C---:B------:R-:W-:Y:S01]  /*1b40*/  ISETP.GT.AND P1, PT, R0.reuse, 0x1, PT ;  /* 0x000000010000780c */ /* 0x040fe20003f24270 */
[----:B------:R-:W-:Y:S01]  /*1b50*/  UIADD3 UR7, UR7, 0x1, URZ ;  /* 0x0000000107077890 */ /* 0x000fe2000fffe03f */
[----:B------:R-:W-:Y:S01]  /*1b60*/  VIADD R0, R0, 0xffffffff ;  /* 0xffffffff00007836 */ /* 0x000fe20000000000 */
[----:B------:R-:W-:Y:S02]  /*1b70*/  UISETP.NE.AND UP0, UPT, UR6, 0x2, UPT ;  /* 0x000000020600788c */ /* 0x000fe4000bf05270 */
[----:B------:R-:W-:Y:S02]  /*1b80*/  UISETP.NE.AND UP1, UPT, UR7, 0x2, UPT ;  /* 0x000000020700788c */ /* 0x000fe4000bf25270 */
[----:B------:R-:W-:Y:S02]  /*1b90*/  USEL UR8, URZ, 0x1, UP0 ;  /* 0x000000013f087887 */ /* 0x000fe40008000000 */
[----:B------:R-:W-:-:S02]  /*1ba0*/  USEL UR6, UR6, URZ, UP0 ;  /* 0x0000003f06067287 */ /* 0x000fc40008000000 */
[----:B------:R-:W-:Y:S02]  /*1bb0*/  USEL UR7, UR7, URZ, UP1 ;  /* 0x0000003f07077287 */ /* 0x000fe40008800000 */
[----:B------:R-:W-:Y:S01]  /*1bc0*/  LOP3.LUT R5, R5, UR8, RZ, 0x3c, !PT ;  /* 0x0000000805057c12 */ /* 0x000fe2000f8e3cff */
[----:B------:R-:W-:Y:S09]  /*1bd0*/  @P1 BRA `(.L_x_25) ;  /* 0xfffffff800a41947 */ /* 0x000ff2000383ffff */
.L_x_18:
[----:B------:R-:W2:Y:S02]  /*1be0*/  LDC R0, c[0x0][0x28c] ;  /* 0x0000a300ff007b82 */ /* 0x000ea40000000800 */
[----:B--2---:R-:W-:-:S13]  /*1bf0*/  ISETP.GE.AND P1, PT, R0, 0x1, PT ;  /* 0x000000010000780c */ /* 0x004fda0003f26270 */
[----:B------:R-:W-:Y:S05]  /*1c00*/  @!P1 BRA `(.L_x_26) ;  /* 0x0000000000409947 */ /* 0x000fea0003800000 */
[----:B------:R-:W-:Y:S05]  /*1c10*/  @!P0 BRA `(.L_x_27) ;  /* 0x0000000000048947 */ /* 0x000fea0003800000 */
[----:B------:R-:W-:Y:S01]  /*1c20*/  BPT.TRAP 0x1 ;  /* 0x000000040000795c */ /* 0x000fe20000300000 */
.L_x_27:
[----:B------:R-:W2:Y:S01]  /*1c30*/  S2UR UR6, SR_CgaCtaId ;  /* 0x00000000000679c3 */ /* 0x000ea20000008800 */
[----:B------:R-:W-:Y:S01]  /*1c40*/  UISETP.LT.AND UP0, UPT, UR40, 0x1, UPT ;  /* 0x000000012800788c */ /* 0x000fe2000bf01270 */
[----:B------:R-:W-:Y:S01]  /*1c50*/  ISETP.GT.U32.AND P0, PT, R19, 0x1, PT ;  /* 0x000000011300780c */ /* 0x000fe20003f04070 */
[----:B------:R-:W-:Y:S02]  /*1c60*/  UMOV UR5, 0x400 ;  /* 0x0000040000057882 */ /* 0x000fe40000000000 */
[----:B------:R-:W-:-:S04]  /*1c70*/  USEL UR4, UR40, 0x1, UP0 ;  /* 0x0000000128047887 */ /* 0x000fc80008000000 */
[----:B------:R-:W-:-:S04]  /*1c80*/  UIADD3 UR4, UR39, UR40, -UR4 ;  /* 0x0000002827047290 */ /* 0x000fc8000fffe804 */
[----:B------:R-:W-:-:S04]  /*1c90*/  USHF.L.U32 UR4, UR4, 0x3, URZ ;  /* 0x0000000304047899 */ /* 0x000fc8000800063f */
[----:B------:R-:W-:Y:S02]  /*1ca0*/  ULOP3.LUT UR4, UR4, 0x8, URZ, 0xc0, !UPT ;  /* 0x0000000804047892 */ /* 0x000fe4000f8ec03f */
[----:B--2---:R-:W-:-:S04]  /*1cb0*/  ULEA UR5, UR6, UR5, 0x18 ;  /* 0x0000000506057291 */ /* 0x004fc8000f8ec03f */
[----:B------:R-:W-:-:S04]  /*1cc0*/  UIADD3 UR4, UR5, 0x10, UR4 ;  /* 0x0000001005047890 */ /* 0x000fc8000fffe004 */
[----:B------:R-:W-:-:S09]  /*1cd0*/  UPRMT UR4, URZ, 0x654, UR4 ;  /* 0x000006543f047896 */ /* 0x000fd20008000004 */
[----:B------:R-:W-:Y:S01]  /*1ce0*/  SYNCS.ARRIVE.TRANS64.RED.A1T0 RZ, [UR4], RZ ;  /* 0x000000ffffff79a7 */ /* 0x000fe20008100404 */
[----:B------:R-:W-:Y:S05]  /*1cf0*/  @P0 BRA `(.L_x_26) ;  /* 0x0000000000040947 */ /* 0x000fea0003800000 */
[----:B------:R-:W-:Y:S01]  /*1d00*/  BPT.TRAP 0x1 ;  /* 0x000000040000795c */ /* 0x000fe20000300000 */
.L_x_26:
[----:B------:R-:W2:Y:S01]  /*1d10*/  LDC R6, c[0x0][0x288] ;  /* 0x0000a200ff067b82 */ /* 0x000ea20000000800 */
[----:B------:R-:W-:Y:S01]  /*1d20*/  LOP3.LUT R0, R22, 0x1, RZ, 0xc0, !PT ;  /* 0x0000000116007812 */ /* 0x000fe200078ec0ff */
[----:B------:R-:W-:Y:S01]  /*1d30*/  UIADD3 UR39, UR40, UR39, URZ ;  /* 0x0000002728277290 */ /* 0x000fe2000fffe03f */
[----:B01----:R-:W-:Y:S01]  /*1d40*/  SHF.R.U32.HI R3, RZ, 0x2, R18 ;  /* 0x00000002ff037819 */ /* 0x003fe20000011612 */
[----:B------:R-:W-:Y:S01]  /*1d50*/  IMAD.SHL.U32 R11, R90, 0x40, RZ ;  /* 0x000000405a0b7824 */ /* 0x000fe200078e00ff */
[----:B------:R-:W-:Y:S01]  /*1d60*/  LOP3.LUT R4, R18, 0x60, RZ, 0xc0, !PT ;  /* 0x0000006012047812 */ /* 0x000fe200078ec0ff */
[----:B------:R-:W-:Y:S01]  /*1d70*/  IMAD.SHL.U32 R8, R0, 0x40, RZ ;  /* 0x0000004000087824 */ /* 0x000fe200078e00ff */
[----:B------:R-:W-:Y:S01]  /*1d80*/  LOP3.LUT R5, R18, 0x3, RZ, 0xc0, !PT ;  /* 0x0000000312057812 */ /* 0x000fe200078ec0ff */
[----:B------:R-:W-:Y:S01]  /*1d90*/  USHF.R.U32.HI UR4, URZ, 0x1, UR39 ;  /* 0x000000013f047899 */ /* 0x000fe20008011627 */
[----:B------:R-:W-:Y:S01]  /*1da0*/  LOP3.LUT R3, R3, 0x7, RZ, 0xc0, !PT ;  /* 0x0000000703037812 */ /* 0x000fe200078ec0ff */
[----:B------:R-:W-:Y:S01]  /*1db0*/  ULDC UR8, c[0x0][0x284] ;  /* 0x0000a10000087ab9 */ /* 0x000fe20000000800 */
[----:B------:R-:W-:Y:S01]  /*1dc0*/  SHF.R.U32.HI R4, RZ, 0x1, R4 ;  /* 0x00000001ff047819 */ /* 0x000fe20000011604 */
[----:B------:R-:W-:Y:S01]  /*1dd0*/  ULOP3.LUT UR4, UR4, 0x1, URZ, 0xc0, !UPT ;  /* 0x0000000104047892 */ /* 0x000fe2000f8ec03f */
[----:B------:R-:W-:Y:S01]  /*1de0*/  SHF.R.S32.HI R15, RZ, 0x1f, R23 ;  /* 0x0000001fff0f7819 */ /* 0x000fe20000011417 */
[----:B------:R-:W-:Y:S01]  /*1df0*/  UISETP.GT.U32.AND UP1, UPT, UR39, 0x1, UPT ;  /* 0x000000012700788c */ /* 0x000fe2000bf24070 */
[--C-:B------:R-:W-:Y:S01]  /*1e00*/  IADD3 R7, RZ, -R4, -R3.reuse ;  /* 0x80000004ff077210 */ /* 0x100fe20007ffe803 */
[----:B------:R-:W-:Y:S01]  /*1e10*/  UISETP.NE.U32.AND UP0, UPT, UR4, 0x1, UPT ;  /* 0x000000010400788c */ /* 0x000fe2000bf05070 */
[----:B------:R-:W-:Y:S01]  /*1e20*/  LOP3.LUT R3, R8, 0x40, R3, 0xe2, !PT ;  /* 0x0000004008037812 */ /* 0x000fe200078ee203 */
[----:B------:R-:W-:Y:S01]  /*1e30*/  IMAD.SHL.U32 R8, R18, 0x2, RZ ;  /* 0x0000000212087824 */ /* 0x000fe200078e00ff */
[----:B------:R-:W-:Y:S01]  /*1e40*/  ULDC.64 UR6, c[0x0][0x5d0] ;  /* 0x0001740000067ab9 */ /* 0x000fe20000000a00 */
[----:B------:R-:W-:Y:S01]  /*1e50*/  UISETP.LT.U32.AND UP1, UPT, UR40, 0x2, UP1 ;  /* 0x000000022800788c */ /* 0x000fe20008f21070 */
[----:B------:R-:W-:Y:S01]  /*1e60*/  IMAD R0, R0, -0x40, R7 ;  /* 0xffffffc000007824 */ /* 0x000fe200078e0207 */
[----:B------:R-:W-:Y:S01]  /*1e70*/  UISETP.GT.U32.AND UP0, UPT, UR40, 0x1, !UP0 ;  /* 0x000000012800788c */ /* 0x000fe2000c704070 */
[----:B------:R-:W-:Y:S01]  /*1e80*/  LOP3.LUT R8, R11, 0x6, R8, 0xf8, !PT ;  /* 0x000000060b087812 */ /* 0x000fe200078ef808 */
[----:B--2---:R-:W-:Y:S01]  /*1e90*/  IMAD R10, R5, -0x2, R6 ;  /* 0xfffffffe050a7824 */ /* 0x004fe200078e0206 */
[----:B------:R-:W-:Y:S01]  /*1ea0*/  ISETP.GE.AND P0, PT, R11, R6, PT ;  /* 0x000000060b00720c */ /* 0x000fe20003f06270 */
[C---:B------:R-:W-:Y:S01]  /*1eb0*/  IMAD.SHL.U32 R5, R100.reuse, 0x100, RZ ;  /* 0x0000010064057824 */ /* 0x040fe200078e00ff */
[----:B------:R-:W-:Y:S01]  /*1ec0*/  SHF.R.S32.HI R9, RZ, 0x1f, R8 ;  /* 0x0000001fff097819 */ /* 0x000fe20000011408 */
[----:B------:R-:W-:Y:S01]  /*1ed0*/  IMAD R6, R15, UR6, RZ ;  /* 0x000000060f067c24 */ /* 0x000fe2000f8e02ff */
[----:B------:R-:W-:Y:S01]  /*1ee0*/  USEL UR5, URZ, 0x1, !UP1 ;  /* 0x000000013f057887 */ /* 0x000fe2000c800000 */
[----:B------:R-:W-:Y:S01]  /*1ef0*/  IMAD.WIDE R100, R100, 0x100, RZ ;  /* 0x0000010064647825 */ /* 0x000fe200078e02ff */
[----:B------:R-:W-:Y:S01]  /*1f00*/  ISETP.GE.OR P0, PT, R5, UR8, P0 ;  /* 0x0000000805007c0c */ /* 0x000fe20008706670 */
[----:B------:R-:W-:-:S02]  /*1f10*/  USEL UR4, URZ, 0x1, !UP0 ;  /* 0x000000013f047887 */ /* 0x000fc4000c000000 */
[C---:B------:R-:W-:Y:S01]  /*1f20*/  IMAD R13, R23.reuse, UR7, R6 ;  /* 0x00000007170d7c24 */ /* 0x040fe2000f8e0206 */
[----:B------:R-:W-:Y:S01]  /*1f30*/  LOP3.LUT R113, R100, R3, R4, 0xfe, !PT ;  /* 0x0000000364717212 */ /* 0x000fe200078efe04 */
[----:B------:R-:W-:Y:S01]  /*1f40*/  IMAD.WIDE.U32 R6, R23, UR6, R8 ;  /* 0x0000000617067c25 */ /* 0x000fe2000f8e0008 */
[----:B------:R-:W-:Y:S01]  /*1f50*/  ULOP3.LUT UR39, UR39, 0x1, URZ, 0xc0, !UPT ;  /* 0x0000000127277892 */ /* 0x000fe2000f8ec03f */
[----:B------:R-:W-:Y:S01]  /*1f60*/  IADD3 R3, -R5, UR8, R0 ;  /* 0x0000000805037c10 */ /* 0x000fe2000fffe100 */
[----:B------:R-:W-:Y:S01]  /*1f70*/  ULOP3.LUT UR38, UR4, UR38, UR5, 0x96, !UPT ;  /* 0x0000002604267292 */ /* 0x000fe2000f8e9605 */
[----:B------:R-:W-:Y:S02]  /*1f80*/  IMAD.IADD R7, R7, 0x1, R13 ;  /* 0x0000000107077824 */ /* 0x000fe400078e020d */
[----:B------:R-:W-:Y:S02]  /*1f90*/  IMAD.IADD R4, R10, 0x1, -R11 ;  /* 0x000000010a047824 */ /* 0x000fe400078e0a0b */
[----:B------:R-:W-:Y:S01]  /*1fa0*/  IMAD.MOV.U32 R0, RZ, RZ, -0x1 ;  /* 0xffffffffff007424 */ /* 0x000fe200078e00ff */
[----:B------:R-:W-:Y:S06]  /*1fb0*/  @P0 BRA `(.L_x_28) ;  /* 0x0000004800340947 */ /* 0x000fec0003800000 */
[----:B------:R-:W0:Y:S01]  /*1fc0*/  LDC.64 R10, c[0x0][0x5c8] ;  /* 0x00017200ff0a7b82 */ /* 0x000e220000000a00 */
[----:B-----5:R-:W-:Y:S01]  /*1fd0*/  FSETP.NEU.AND P1, PT, R89, RZ, PT ;  /* 0x000000ff5900720b */ /* 0x020fe20003f2d000 */
[----:B------:R-:W-:Y:S01]  /*1fe0*/  BSSY B0, `(.L_x_28) ;  /* 0x000048a000007945 */ /* 0x000fe20003800000 */
[----:B------:R-:W-:-:S04]  /*1ff0*/  ISETP.GT.AND P6, PT, R4, RZ, PT ;  /* 0x000000ff0400720c */ /* 0x000fc80003fc4270 */
[----:B------:R-:W-:Y:S01]  /*2000*/  ISETP.GT.AND P0, PT, R3, RZ, P6 ;  /* 0x000000ff0300720c */ /* 0x000fe20003704270 */
[-C--:B0-----:R-:W-:Y:S02]  /*2010*/  IMAD R12, R101, R10.reuse, RZ ;  /* 0x0000000a650c7224 */ /* 0x081fe400078e02ff */
[----:B------:R-:W-:-:S04]  /*2020*/  IMAD.WIDE.U32 R102, R113, R10, R6 ;  /* 0x0000000a71667225 */ /* 0x000fc800078e0006 */
[----:B------:R-:W-:-:S04]  /*2030*/  IMAD R5, R113, R11, R12 ;  /* 0x0000000b71057224 */ /* 0x000fc800078e020c */
[----:B------:R-:W-:Y:S01]  /*2040*/  IMAD.IADD R13, R103, 0x1, R5 ;  /* 0x00000001670d7824 */ /* 0x000fe200078e0205 */
[----:B------:R-:W-:Y:S06]  /*2050*/  @!P1 BRA `(.L_x_29) ;  /* 0x0000003000949947 */ /* 0x000fec0003800000 */
[----:B------:R-:W0:Y:S01]  /*2060*/  LDC.64 R92, c[0x0][0x5b8] ;  /* 0x00016e00ff5c7b82 */ /* 0x000e220000000a00 */
[----:B------:R-:W-:-:S07]  /*2070*/  ULDC.64 UR4, c[0x0][0x5c0] ;  /* 0x0001700000047ab9 */ /* 0x000fce0000000a00 */
[----:B------:R-:W1:Y:S08]  /*2080*/  LDC.64 R98, c[0x0][0x5b0] ;  /* 0x00016c00ff627b82 */ /* 0x000e700000000a00 */
[----:B------:R-:W2:Y:S01]  /*2090*/  LDC.64 R90, c[0x0][0x5a8] ;  /* 0x00016a00ff5a7b82 */ /* 0x000ea20000000a00 */
[-C--:B0-----:R-:W-:Y:S02]  /*20a0*/  IMAD R6, R15, R92.reuse, RZ ;  /* 0x0000005c0f067224 */ /* 0x081fe400078e02ff */
[----:B------:R-:W-:-:S04]  /*20b0*/  IMAD.WIDE.U32 R96, R23, R92, R8 ;  /* 0x0000005c17607225 */ /* 0x000fc800078e0008 */
[----:B------:R-:W-:Y:S02]  /*20c0*/  IMAD R111, R23, R93, R6 ;  /* 0x0000005d176f7224 */ /* 0x000fe400078e0206 */
[-C--:B-1----:R-:W-:Y:S02]  /*20d0*/  IMAD R6, R101, R98.reuse, RZ ;  /* 0x0000006265067224 */ /* 0x082fe400078e02ff */
[----:B------:R-:W-:Y:S02]  /*20e0*/  IMAD.IADD R95, R97, 0x1, R111 ;  /* 0x00000001615f7824 */ /* 0x000fe400078e026f */
[----:B------:R-:W-:Y:S02]  /*20f0*/  IMAD.MOV.U32 R94, RZ, RZ, R96 ;  /* 0x000000ffff5e7224 */ /* 0x000fe400078e0060 */
[C---:B------:R-:W-:Y:S02]  /*2100*/  IMAD R107, R113.reuse, R99, R6 ;  /* 0x00000063716b7224 */ /* 0x040fe400078e0206 */
[----:B------:R-:W-:-:S04]  /*2110*/  IMAD.WIDE.U32 R6, R113, R98, R94 ;  /* 0x0000006271067225 */ /* 0x000fc800078e005e */
[----:B------:R-:W-:Y:S01]  /*2120*/  IMAD.IADD R5, R7, 0x1, R107 ;  /* 0x0000000107057824 */ /* 0x000fe200078e026b */
[----:B--2---:R-:W-:-:S04]  /*2130*/  LEA R14, P1, R6, R90, 0x2 ;  /* 0x0000005a060e7211 */ /* 0x004fc800078210ff */
[----:B------:R-:W-:-:S05]  /*2140*/  LEA.HI.X R15, R6, R91, R5, 0x2, P1 ;  /* 0x0000005b060f7211 */ /* 0x000fca00008f1405 */
[----:B------:R-:W2:Y:S01]  /*2150*/  @P0 LDG.E.LTC128B R5, desc[UR36][R14.64] ;  /* 0x000000240e050981 */ /* 0x000ea2000c1e1920 */
[----:B------:R-:W-:Y:S01]  /*2160*/  LEA R12, P1, R102, UR4, 0x2 ;  /* 0x00000004660c7c11 */ /* 0x000fe2000f8210ff */
[----:B------:R-:W-:Y:S01]  /*2170*/  IMAD.WIDE.U32 R6, R113, R98, R8 ;  /* 0x0000006271067225 */ /* 0x000fe200078e0008 */
[----:B------:R-:W-:Y:S01]  /*2180*/  ISETP.GT.AND P4, PT, R4, 0x1, PT ;  /* 0x000000010400780c */ /* 0x000fe20003f84270 */
[----:B------:R-:W-:Y:S01]  /*2190*/  BSSY B1, `(.L_x_30) ;  /* 0x0000013000017945 */ /* 0x000fe20003800000 */
[----:B------:R-:W-:Y:S01]  /*21a0*/  LEA.HI.X R13, R102, UR5, R13, 0x2, P1 ;  /* 0x00000005660d7c11 */ /* 0x000fe200088f140d */
[----:B------:R-:W-:Y:S01]  /*21b0*/  IMAD.IADD R7, R107, 0x1, R7 ;  /* 0x000000016b077824 */ /* 0x000fe200078e0207 */
[----:B------:R-:W-:Y:S01]  /*21c0*/  ISETP.GT.AND P1, PT, R3, RZ, P4 ;  /* 0x000000ff0300720c */ /* 0x000fe20002724270 */
[C---:B------:R-:W-:Y:S01]  /*21d0*/  IMAD.SHL.U32 R102, R98.reuse, 0x8, RZ ;  /* 0x0000000862667824 */ /* 0x040fe200078e00ff */
[----:B------:R-:W-:Y:S02]  /*21e0*/  SHF.L.U64.HI R103, R98, 0x3, R99 ;  /* 0x0000000362677819 */ /* 0x000fe40000010263 */
[----:B------:R-:W-:-:S02]  /*21f0*/  P2R R105, PR, RZ, 0x10 ;  /* 0x00000010ff697803 */ /* 0x000fc40000000000 */
[----:B--2---:R-:W-:-:S05]  /*2200*/  LOP3.LUT R20, R5, 0xffffe000, RZ, 0xc0, !PT ;  /* 0xffffe00005147812 */ /* 0x004fca00078ec0ff */
[----:B------:R-:W-:Y:S01]  /*2210*/  FMUL R93, R20, R89 ;  /* 0x00000059145d7220 */ /* 0x000fe20000400000 */
[----:B------:R-:W-:-:S04]  /*2220*/  IMAD.WIDE.U32 R20, R23, R92, R6 ;  /* 0x0000005c17147225 */ /* 0x000fc800078e0006 */
[----:B------:R-:W-:Y:S01]  /*2230*/  FFMA R93, R56, R88, R93 ;  /* 0x00000058385d7223 */ /* 0x000fe2000000005d */
[----:B------:R-:W-:Y:S01]  /*2240*/  IMAD.IADD R7, R111, 0x1, R21 ;  /* 0x000000016f077824 */ /* 0x000fe200078e0215 */
[----:B------:R-:W-:-:S03]  /*2250*/  LEA R6, P2, R20, R90, 0x2 ;  /* 0x0000005a14067211 */ /* 0x000fc600078410ff */
[----:B------:R-:W-:Y:S02]  /*2260*/  F2FP.TF32.F32.PACK_B R93, R93 ;  /* 0x0000005dff5d723e */ /* 0x000fe400024050ff */
[----:B------:R-:W-:Y:S01]  /*2270*/  LEA.HI.X R7, R20, R91, R7, 0x2, P2 ;  /* 0x0000005b14077211 */ /* 0x000fe200010f1407 */
[----:B------:R-:W-:Y:S02]  /*2280*/  IMAD.WIDE.U32 R20, R113, R98, R102 ;  /* 0x0000006271147225 */ /* 0x000fe400078e0066 */
[----:B------:R0:W-:Y:S01]  /*2290*/  @P0 STG.E desc[UR36][R12.64], R93 ;  /* 0x0000005d0c000986 */ /* 0x0001e2000c101924 */
[----:B------:R-:W-:Y:S05]  /*22a0*/  @!P1 BRA `(.L_x_31) ;  /* 0x0000000000049947 */ /* 0x000fea0003800000 */
[----:B------:R1:W5:Y:S02]  /*22b0*/  LDG.E.LTC128B R5, desc[UR36][R6.64+0x4] ;  /* 0x0000042406057981 */ /* 0x000364000c1e1920 */
.L_x_31:
[----:B------:R-:W-:Y:S05]  /*22c0*/  BSYNC B1 ;  /* 0x0000000000017941 */ /* 0x000fea0003800000 */
.L_x_30:
[----:B-----5:R-:W-:Y:S01]  /*22d0*/  LOP3.LUT R14, R5, 0xffffe000, RZ, 0xc0, !PT ;  /* 0xffffe000050e7812 */ /* 0x020fe200078ec0ff */
[----:B------:R-:W-:Y:S01]  /*22e0*/  IMAD.IADD R107, R107, 0x1, R21 ;  /* 0x000000016b6b7824 */ /* 0x000fe200078e0215 */
[----:B------:R-:W-:Y:S01]  /*22f0*/  IADD3 R15, P2, R96, R20, RZ ;  /* 0x00000014600f7210 */ /* 0x000fe20007f5e0ff */
[----:B0-----:R-:W-:Y:S01]  /*2300*/  IMAD.MOV.U32 R93, RZ, RZ, R5 ;  /* 0x000000ffff5d7224 */ /* 0x001fe200078e0005 */
[----:B------:R-:W-:Y:S01]  /*2310*/  ISETP.GT.AND P0, PT, R3, 0x8, P6 ;  /* 0x000000080300780c */ /* 0x000fe20003704270 */
[----:B------:R-:W-:Y:S02]  /*2320*/  FMUL R14, R14, R89 ;  /* 0x000000590e0e7220 */ /* 0x000fe40000400000 */
[----:B------:R-:W-:Y:S02]  /*2330*/  IMAD.X R56, R107, 0x1, R95, P2 ;  /* 0x000000016b387824 */ /* 0x000fe400010e065f */
[----:B------:R-:W-:Y:S01]  /*2340*/  FFMA R115, R57, R88, R14 ;  /* 0x0000005839737223 */ /* 0x000fe2000000000e */
[----:B------:R-:W-:-:S04]  /*2350*/  LEA R14, P2, R15, R90, 0x2 ;  /* 0x0000005a0f0e7211 */ /* 0x000fc800078410ff */
[----:B------:R-:W-:Y:S02]  /*2360*/  F2FP.TF32.F32.PACK_B R115, R115 ;  /* 0x00000073ff73723e */ /* 0x000fe400024050ff */
[----:B------:R-:W-:-:S03]  /*2370*/  LEA.HI.X R15, R15, R91, R56, 0x2, P2 ;  /* 0x0000005b0f0f7211 */ /* 0x000fc600010f1438 */
[----:B------:R0:W-:Y:S04]  /*2380*/  @P1 STG.E desc[UR36][R12.64+0x4], R115 ;  /* 0x000004730c001986 */ /* 0x0001e8000c101924 */
[----:B------:R2:W3:Y:S01]  /*2390*/  @P0 LDG.E.LTC128B R93, desc[UR36][R14.64] ;  /* 0x000000240e5d0981 */ /* 0x0004e2000c1e1920 */
[----:B------:R-:W-:Y:S01]  /*23a0*/  IADD3 R56, P1, R8, R20, RZ ;  /* 0x0000001408387210 */ /* 0x000fe20007f3e0ff */
[----:B------:R-:W-:Y:S01]  /*23b0*/  BSSY B1, `(.L_x_32) ;  /* 0x0000012000017945 */ /* 0x000fe20003800000 */
[----:B------:R-:W-:-:S03]  /*23c0*/  SHF.L.U64.HI R109, R10, 0x5, R11 ;  /* 0x000000050a6d7819 */ /* 0x000fc6000001020b */
[----:B------:R-:W-:Y:S01]  /*23d0*/  IMAD.X R57, R9, 0x1, R107, P1 ;  /* 0x0000000109397824 */ /* 0x000fe200008e066b */
[----:B------:R-:W-:Y:S01]  /*23e0*/  ISETP.GT.AND P1, PT, R3, 0x8, P4 ;  /* 0x000000080300780c */ /* 0x000fe20002724270 */
[----:B------:R-:W-:Y:S02]  /*23f0*/  IMAD.SHL.U32 R107, R10, 0x20, RZ ;  /* 0x000000200a6b7824 */ /* 0x000fe400078e00ff */
[----:B------:R-:W-:-:S03]  /*2400*/  IMAD.WIDE.U32 R56, R23, R92, R56 ;  /* 0x0000005c17387225 */ /* 0x000fc600078e0038 */
[----:B--2---:R-:W-:Y:S02]  /*2410*/  LEA R14, P3, R56, R90, 0x2 ;  /* 0x0000005a380e7211 */ /* 0x004fe400078610ff */
[----:B---3--:R-:W-:-:S05]  /*2420*/  LOP3.LUT R20, R93, 0xffffe000, RZ, 0xc0, !PT ;  /* 0xffffe0005d147812 */ /* 0x008fca00078ec0ff */
[----:B------:R-:W-:Y:S01]  /*2430*/  FMUL R5, R20, R89 ;  /* 0x0000005914057220 */ /* 0x000fe20000400000 */
[----:B------:R-:W-:-:S03]  /*2440*/  IADD3 R20, P2, R107, R12, RZ ;  /* 0x0000000c6b147210 */ /* 0x000fc60007f5e0ff */
[----:B------:R-:W-:Y:S01]  /*2450*/  FFMA R117, R58, R88, R5 ;  /* 0x000000583a757223 */ /* 0x000fe20000000005 */
[----:B------:R-:W-:Y:S02]  /*2460*/  IMAD.IADD R5, R111, 0x1, R57 ;  /* 0x000000016f057824 */ /* 0x000fe400078e0239 */
[----:B------:R-:W-:Y:S02]  /*2470*/  IMAD.X R21, R109, 0x1, R13, P2 ;  /* 0x000000016d157824 */ /* 0x000fe400010e060d */
[----:B------:R-:W-:Y:S02]  /*2480*/  F2FP.TF32.F32.PACK_B R117, R117 ;  /* 0x00000075ff75723e */ /* 0x000fe400024050ff */
[----:B------:R-:W-:-:S03]  /*2490*/  LEA.HI.X R15, R56, R91, R5, 0x2, P3 ;  /* 0x0000005b380f7211 */ /* 0x000fc600018f1405 */
[----:B------:R0:W-:Y:S01]  /*24a0*/  @P0 STG.E desc[UR36][R20.64], R117 ;  /* 0x0000007514000986 */ /* 0x0001e2000c101924 */
[----:B------:R-:W-:Y:S05]  /*24b0*/  @!P1 BRA `(.L_x_33) ;  /* 0x0000000000049947 */ /* 0x000fea0003800000 */
[----:B------:R2:W5:Y:S02]  /*24c0*/  LDG.E.LTC128B R93, desc[UR36][R14.64+0x4] ;  /* 0x000004240e5d7981 */ /* 0x000564000c1e1920 */
.L_x_33:
[----:B------:R-:W-:Y:S05]  /*24d0*/  BSYNC B1 ;  /* 0x0000000000017941 */ /* 0x000fea0003800000 */
.L_x_32:
[----:B-----5:R-:W-:Y:S01]  /*24e0*/  LOP3.LUT R56, R93, 0xffffe000, RZ, 0xc0, !PT ;  /* 0xffffe0005d387812 */ /* 0x020fe200078ec0ff */
[----:B------:R-:W-:Y:S01]  /*24f0*/  BSSY B1, `(.L_x_34) ;  /* 0x000000c000017945 */ /* 0x000fe20003800000 */
[----:B------:R-:W-:Y:S01]  /*2500*/  ISETP.GT.AND P4, PT, R4, 0x8, PT ;  /* 0x000000080400780c */ /* 0x000fe20003f84270 */
[----:B------:R-:W-:Y:S02]  /*2510*/  IMAD.SHL.U32 R5, R10, 0x200, RZ ;  /* 0x000002000a057824 */ /* 0x000fe400078e00ff */
[----:B------:R-:W-:Y:S01]  /*2520*/  FMUL R56, R56, R89 ;  /* 0x0000005938387220 */ /* 0x000fe20000400000 */
[----:B------:R-:W-:Y:S02]  /*2530*/  ISETP.GT.AND P0, PT, R3, RZ, P4 ;  /* 0x000000ff0300720c */ /* 0x000fe40002704270 */
[----:B------:R-:W-:Y:S01]  /*2540*/  P2R R106, PR, RZ, 0x10 ;  /* 0x00000010ff6a7803 */ /* 0x000fe20000000000 */
[----:B------:R-:W-:Y:S01]  /*2550*/  FFMA R59, R59, R88, R56 ;  /* 0x000000583b3b7223 */ /* 0x000fe20000000038 */
[----:B------:R-:W-:-:S04]  /*2560*/  IMAD.MOV.U32 R56, RZ, RZ, R93 ;  /* 0x000000ffff387224 */ /* 0x000fc800078e005d */
[----:B------:R-:W-:-:S05]  /*2570*/  F2FP.TF32.F32.PACK_B R59, R59 ;  /* 0x0000003bff3b723e */ /* 0x000fca00024050ff */
[----:B------:R3:W-:Y:S01]  /*2580*/  @P1 STG.E desc[UR36][R20.64+0x4], R59 ;  /* 0x0000043b14001986 */ /* 0x0007e2000c101924 */
[----:B------:R-:W-:Y:S05]  /*2590*/  @!P0 BRA `(.L_x_35) ;  /* 0x0000000000048947 */ /* 0x000fea0003800000 */
[----:B------:R4:W5:Y:S02]  /*25a0*/  LDG.E.LTC128B R56, desc[UR36][R6.64+0x20] ;  /* 0x0000202406387981 */ /* 0x000964000c1e1920 */
.L_x_35:
[----:B------:R-:W-:Y:S05]  /*25b0*/  BSYNC B1 ;  /* 0x0000000000017941 */ /* 0x000fea0003800000 */
.L_x_34:
[----:B-----5:R-:W-:Y:S01]  /*25c0*/  LOP3.LUT R58, R56, 0xffffe000, RZ, 0xc0, !PT ;  /* 0xffffe000383a7812 */ /* 0x020fe200078ec0ff */
[----:B------:R-:W-:Y:S01]  /*25d0*/  BSSY B1, `(.L_x_36) ;  /* 0x000000d000017945 */ /* 0x000fe20003800000 */
[----:B------:R-:W-:Y:S02]  /*25e0*/  SHF.L.U64.HI R93, R10, 0x9, R11 ;  /* 0x000000090a5d7819 */ /* 0x000fe4000001020b */
[----:B------:R-:W-:Y:S01]  /*25f0*/  IADD3 R10, P1, P2, R5, R12, R107 ;  /* 0x0000000c050a7210 */ /* 0x000fe20007a3e06b */
[----:B------:R-:W-:Y:S01]  /*2600*/  FMUL R57, R58, R89 ;  /* 0x000000593a397220 */ /* 0x000fe20000400000 */
[----:B------:R-:W-:Y:S02]  /*2610*/  ISETP.GT.AND P3, PT, R4, 0x9, PT ;  /* 0x000000090400780c */ /* 0x000fe40003f64270 */
[----:B------:R-:W-:Y:S01]  /*2620*/  IADD3.X R11, R93, R13, R109, P1, P2 ;  /* 0x0000000d5d0b7210 */ /* 0x000fe20000fe446d */
[----:B------:R-:W-:Y:S01]  /*2630*/  FFMA R57, R60, R88, R57 ;  /* 0x000000583c397223 */ /* 0x000fe20000000039 */
[----:B------:R-:W-:-:S02]  /*2640*/  ISETP.GT.AND P1, PT, R3, RZ, P3 ;  /* 0x000000ff0300720c */ /* 0x000fc40001f24270 */
[----:B------:R-:W-:Y:S02]  /*2650*/  P2R R107, PR, RZ, 0x8 ;  /* 0x00000008ff6b7803 */ /* 0x000fe40000000000 */
[----:B------:R-:W-:-:S05]  /*2660*/  F2FP.TF32.F32.PACK_B R57, R57 ;  /* 0x00000039ff39723e */ /* 0x000fca00024050ff */
[----:B------:R0:W-:Y:S04]  /*2670*/  @P0 STG.E desc[UR36][R12.64+0x20], R57 ;  /* 0x000020390c000986 */ /* 0x0001e8000c101924 */
[----:B------:R-:W-:Y:S05]  /*2680*/  @!P1 BRA `(.L_x_37) ;  /* 0x0000000000049947 */ /* 0x000fea0003800000 */
[----:B------:R0:W5:Y:S02]  /*2690*/  LDG.E.LTC128B R56, desc[UR36][R6.64+0x24] ;  /* 0x0000242406387981 */ /* 0x000164000c1e1920 */
.L_x_37:
[----:B------:R-:W-:Y:S05]  /*26a0*/  BSYNC B1 ;  /* 0x0000000000017941 */ /* 0x000fea0003800000 */
.L_x_36:
[----:B-----5:R-:W-:Y:S01]  /*26b0*/  LOP3.LUT R58, R56, 0xffffe000, RZ, 0xc0, !PT ;  /* 0xffffe000383a7812 */ /* 0x020fe200078ec0ff */
[----:B------:R-:W-:Y:S01]  /*26c0*/  BSSY B1, `(.L_x_38) ;  /* 0x0000008000017945 */ /* 0x000fe20003800000 */
[----:B------:R-:W-:-:S03]  /*26d0*/  ISETP.GT.AND P0, PT, R3, 0x8, P4 ;  /* 0x000000080300780c */ /* 0x000fc60002704270 */
[----:B------:R-:W-:-:S04]  /*26e0*/  FMUL R58, R58, R89 ;  /* 0x000000593a3a7220 */ /* 0x000fc80000400000 */
[----:B------:R-:W-:-:S05]  /*26f0*/  FFMA R61, R61, R88, R58 ;  /* 0x000000583d3d7223 */ /* 0x000fca000000003a */
[----:B------:R-:W-:-:S05]  /*2700*/  F2FP.TF32.F32.PACK_B R61, R61 ;  /* 0x0000003dff3d723e */ /* 0x000fca00024050ff */
[----:B------:R0:W-:Y:S01]  /*2710*/  @P1 STG.E desc[UR36][R12.64+0x24], R61 ;  /* 0x0000243d0c001986 */ /* 0x0001e2000c101924 */
[----:B------:R-:W-:Y:S05]  /*2720*/  @!P0 BRA `(.L_x_39) ;  /* 0x0000000000048947 */ /* 0x000fea0003800000 */
[----:B------:R0:W5:Y:S02]  /*2730*/  LDG.E.LTC128B R56, desc[UR36][R14.64+0x20] ;  /* 0x000020240e387981 */ /* 0x000164000c1e1920 */
.L_x_39:
[----:B------:R-:W-:Y:S05]  /*2740*/  BSYNC B1 ;  /* 0x0000000000017941 */ /* 0x000fea0003800000 */
.L_x_38:
[----:B-----5:R-:W-:Y:S01]  /*2750*/  LOP3.LUT R58, R56, 0xffffe000, RZ, 0xc0, !PT ;  /* 0xffffe000383a7812 */ /* 0x020fe200078ec0ff */
[----:B------:R-:W-:Y:S01]  /*2760*/  BSSY B1, `(.L_x_40) ;  /* 0x0000008000017945 */ /* 0x000fe20003800000 */
[----:B------:R-:W-:-:S03]  /*2770*/  ISETP.GT.AND P1, PT, R3, 0x8, P3 ;  /* 0x000000080300780c */ /* 0x000fc60001f24270 */
[----:B0-----:R-:W-:-:S04]  /*2780*/  FMUL R57, R58, R89 ;  /* 0x000000593a397220 */ /* 0x001fc80000400000 */
[----:B------:R-:W-:-:S05]  /*2790*/  FFMA R57, R62, R88, R57 ;  /* 0x000000583e397223 */ /* 0x000fca0000000039 */
[----:B------:R-:W-:-:S05]  /*27a0*/  F2FP.TF32.F32.PACK_B R57, R57 ;  /* 0x00000039ff39723e */ /* 0x000fca00024050ff */
[----:B------:R0:W-:Y:S01]  /*27b0*/  @P0 STG.E desc[UR36][R20.64+0x20], R57 ;  /* 0x0000203914000986 */ /* 0x0001e2000c101924 */
[----:B------:R-:W-:Y:S05]  /*27c0*/  @!P1 BRA `(.L_x_41) ;  /* 0x0000000000049947 */ /* 0x000fea0003800000 */
[----:B------:R0:W5:Y:S02]  /*27d0*/  LDG.E.LTC128B R56, desc[UR36][R14.64+0x24] ;  /* 0x000024240e387981 */ /* 0x000164000c1e1920 */
.L_x_41:
[----:B------:R-:W-:Y:S05]  /*27e0*/  BSYNC B1 ;  /* 0x0000000000017941 */ /* 0x000fea0003800000 */
.L_x_40:
[----:B-----5:R-:W-:Y:S01]  /*27f0*/  LOP3.LUT R58, R56, 0xffffe000, RZ, 0xc0, !PT ;  /* 0xffffe000383a7812 */ /* 0x020fe200078ec0ff */
[----:B------:R-:W-:Y:S01]  /*2800*/  BSSY B1, `(.L_x_42) ;  /* 0x000000d000017945 */ /* 0x000fe20003800000 */
[----:B------:R-:W-:Y:S01]  /*2810*/  IADD3 R113, P0, R113, 0x80, RZ ;  /* 0x0000008071717810 */ /* 0x000fe20007f1e0ff */
[----:B------:R-:W-:Y:S01]  /*2820*/  IMAD.MOV.U32 R100, RZ, RZ, R56 ;  /* 0x000000ffff647224 */ /* 0x000fe200078e0038 */
[----:B------:R-:W-:Y:S01]  /*2830*/  ISETP.GT.AND P2, PT, R4, 0x10, PT ;  /* 0x000000100400780c */ /* 0x000fe20003f44270 */
[----:B------:R-:W-:Y:S02]  /*2840*/  FMUL R58, R58, R89 ;  /* 0x000000593a3a7220 */ /* 0x000fe40000400000 */
[----:B0-----:R-:W-:Y:S01]  /*2850*/  IMAD.X R57, RZ, RZ, R101, P0 ;  /* 0x000000ffff397224 */ /* 0x001fe200000e0665 */
[----:B------:R-:W-:Y:S01]  /*2860*/  ISETP.GT.AND P0, PT, R3, RZ, P2 ;  /* 0x000000ff0300720c */ /* 0x000fe20001704270 */
[----:B------:R-:W-:Y:S01]  /*2870*/  FFMA R63, R63, R88, R58 ;  /* 0x000000583f3f7223 */ /* 0x000fe2000000003a */
[----:B------:R-:W-:-:S04]  /*2880*/  P2R R101, PR, RZ, 0x4 ;  /* 0x00000004ff657803 */ /* 0x000fc80000000000 */
[----:B------:R-:W-:-:S05]  /*2890*/  F2FP.TF32.F32.PACK_B R63, R63 ;  /* 0x0000003fff3f723e */ /* 0x000fca00024050ff */
[----:B------:R0:W-:Y:S02]  /*28a0*/  @P1 STG.E desc[UR36][R20.64+0x24], R63 ;  /* 0x0000243f14001986 */ /* 0x0001e4000c101924 */
[----:B------:R-:W-:Y:S05]  /*28b0*/  @!P0 BRA `(.L_x_43) ;  /* 0x0000000000048947 */ /* 0x000fea0003800000 */
[----:B------:R0:W5:Y:S02]  /*28c0*/  LDG.E.LTC128B R100, desc[UR36][R6.64+0x40] ;  /* 0x0000402406647981 */ /* 0x000164000c1e1920 */
.L_x_43:
[----:B------:R-:W-:Y:S05]  /*28d0*/  BSYNC B1 ;  /* 0x0000000000017941 */ /* 0x000fea0003800000 */
.L_x_42:
[----:B-----5:R-:W-:Y:S01]  /*28e0*/  LOP3.LUT R56, R100, 0xffffe000, RZ, 0xc0, !PT ;  /* 0xffffe00064387812 */ /* 0x020fe200078ec0ff */
[-C--:B------:R-:W-:Y:S01]  /*28f0*/  IMAD R58, R57, R98.reuse, RZ ;  /* 0x00000062393a7224 */ /* 0x080fe200078e02ff */
[----:B------:R-:W-:Y:S01]  /*2900*/  ISETP.GT.AND P1, PT, R4, 0x11, PT ;  /* 0x000000110400780c */ /* 0x000fe20003f24270 */
[C---:B0-----:R-:W-:Y:S01]  /*2910*/  IMAD.WIDE.U32 R62, R113.reuse, R98, R102 ;  /* 0x00000062713e7225 */ /* 0x041fe200078e0066 */
[----:B------:R-:W-:Y:S03]  /*2920*/  BSSY B1, `(.L_x_44) ;  /* 0x000001f000017945 */ /* 0x000fe60003800000 */
[----:B------:R-:W-:Y:S01]  /*2930*/  FMUL R57, R56, R89 ;  /* 0x0000005938397220 */ /* 0x000fe20000400000 */
[----:B------:R-:W-:-:S03]  /*2940*/  IMAD R99, R113, R99, R58 ;  /* 0x0000006371637224 */ /* 0x000fc600078e023a */
[----:B------:R-:W-:Y:S01]  /*2950*/  FFMA R97, R64, R88, R57 ;  /* 0x0000005840617223 */ /* 0x000fe20000000039 */
[----:B---3--:R-:W-:-:S04]  /*2960*/  IMAD.WIDE.U32 R58, R113, R98, R8 ;  /* 0x00000062713a7225 */ /* 0x008fc800078e0008 */
[----:B------:R-:W-:Y:S01]  /*2970*/  F2FP.TF32.F32.PACK_B R97, R97 ;  /* 0x00000061ff61723e */ /* 0x000fe200024050ff */
[----:B------:R-:W-:Y:S02]  /*2980*/  IMAD.IADD R59, R99, 0x1, R59 ;  /* 0x00000001633b7824 */ /* 0x000fe400078e023b */
[----:B------:R-:W-:Y:S02]  /*2990*/  IMAD.WIDE.U32 R56, R113, R98, R94 ;  /* 0x0000006271387225 */ /* 0x000fe400078e005e */
[----:B------:R0:W-:Y:S02]  /*29a0*/  @P0 STG.E desc[UR36][R12.64+0x40], R97 ;  /* 0x000040610c000986 */ /* 0x0001e4000c101924 */
[----:B------:R-:W-:Y:S01]  /*29b0*/  IMAD.WIDE.U32 R60, R23, R92, R58 ;  /* 0x0000005c173c7225 */ /* 0x000fe200078e003a */
[----:B------:R-:W-:-:S03]  /*29c0*/  LEA R58, P0, R56, R90, 0x2 ;  /* 0x0000005a383a7211 */ /* 0x000fc600078010ff */
[----:B------:R-:W-:Y:S02]  /*29d0*/  IMAD.IADD R57, R57, 0x1, R99 ;  /* 0x0000000139397824 */ /* 0x000fe400078e0263 */
[----:B------:R-:W-:-:S03]  /*29e0*/  IMAD.IADD R99, R99, 0x1, R63 ;  /* 0x0000000163637824 */ /* 0x000fc600078e023f */
[----:B------:R-:W-:Y:S01]  /*29f0*/  LEA.HI.X R59, R56, R91, R57, 0x2, P0 ;  /* 0x0000005b383b7211 */ /* 0x000fe200000f1439 */
[----:B------:R-:W-:Y:S01]  /*2a00*/  IMAD.IADD R57, R111, 0x1, R61 ;  /* 0x000000016f397824 */ /* 0x000fe200078e023d */
[----:B------:R-:W-:-:S04]  /*2a10*/  LEA R56, P0, R60, R90, 0x2 ;  /* 0x0000005a3c387211 */ /* 0x000fc800078010ff */
[----:B------:R-:W-:Y:S02]  /*2a20*/  LEA.HI.X R57, R60, R91, R57, 0x2, P0 ;  /* 0x0000005b3c397211 */ /* 0x000fe400000f1439 */
[----:B------:R-:W-:-:S05]  /*2a30*/  IADD3 R96, P0, R96, R62, RZ ;  /* 0x0000003e60607210 */ /* 0x000fca0007f1e0ff */
[----:B------:R-:W-:Y:S01]  /*2a40*/  IMAD.X R94, R99, 0x1, R95, P0 ;  /* 0x00000001635e7824 */ /* 0x000fe200000e065f */
[----:B------:R-:W-:-:S05]  /*2a50*/  IADD3 R62, P0, R8, R62, RZ ;  /* 0x0000003e083e7210 */ /* 0x000fca0007f1e0ff */
[----:B------:R-:W-:Y:S01]  /*2a60*/  IMAD.X R63, R9, 0x1, R99, P0 ;  /* 0x00000001093f7824 */ /* 0x000fe200000e0663 */
[----:B------:R-:W-:Y:S01]  /*2a70*/  LEA R60, P0, R96, R90, 0x2 ;  /* 0x0000005a603c7211 */ /* 0x000fe200078010ff */
[----:B------:R-:W-:-:S03]  /*2a80*/  IMAD.WIDE.U32 R62, R23, R92, R62 ;  /* 0x0000005c173e7225 */ /* 0x000fc600078e003e */
[----:B------:R-:W-:Y:S01]  /*2a90*/  LEA.HI.X R61, R96, R91, R94, 0x2, P0 ;  /* 0x0000005b603d7211 */ /* 0x000fe200000f145e */
[----:B------:R-:W-:Y:S01]  /*2aa0*/  IMAD.IADD R9, R111, 0x1, R63 ;  /* 0x000000016f097824 */ /* 0x000fe200078e023f */
[----:B------:R-:W-:-:S04]  /*2ab0*/  LEA R8, P0, R62, R90, 0x2 ;  /* 0x0000005a3e087211 */ /* 0x000fc800078010ff */
[----:B------:R-:W-:Y:S02]  /*2ac0*/  LEA.HI.X R9, R62, R91, R9, 0x2, P0 ;  /* 0x0000005b3e097211 */ /* 0x000fe400000f1409 */
[----:B------:R-:W-:Y:S02]  /*2ad0*/  ISETP.GT.AND P0, PT, R3, RZ, P1 ;  /* 0x000000ff0300720c */ /* 0x000fe40000f04270 */
[----:B------:R-:W-:-:S11]  /*2ae0*/  P2R R91, PR, RZ, 0x2 ;  /* 0x00000002ff5b7803 */ /* 0x000fd60000000000 */
[----:B0-----:R-:W-:Y:S05]  /*2af0*/  @!P0 BRA `(.L_x_45) ;  /* 0x0000000000048947 */ /* 0x001fea0003800000 */
[----:B------:R0:W5:Y:S02]  /*2b00*/  LDG.E.LTC128B R100, desc[UR36][R6.64+0x44] ;  /* 0x0000442406647981 */ /* 0x000164000c1e1920 */
.L_x_45:
[----:B------:R-:W-:Y:S05]  /*2b10*/  BSYNC B1 ;  /* 0x0000000000017941 */ /* 0x000fea0003800000 */
.L_x_44:
[----:B-----5:R-:W-:Y:S01]  /*2b20*/  LOP3.LUT R62, R100, 0xffffe000, RZ, 0xc0, !PT ;  /* 0xffffe000643e7812 */ /* 0x020fe200078ec0ff */
[----:B------:R-:W-:Y:S04]  /*2b30*/  BSSY B1, `(.L_x_46) ;  /* 0x0000008000017945 */ /* 0x000fe80003800000 */
[----:B------:R-:W-:-:S04]  /*2b40*/  FMUL R62, R62, R89 ;  /* 0x000000593e3e7220 */ /* 0x000fc80000400000 */
[----:B------:R-:W-:-:S05]  /*2b50*/  FFMA R65, R65, R88, R62 ;  /* 0x0000005841417223 */ /* 0x000fca000000003e */
[----:B------:R-:W-:-:S05]  /*2b60*/  F2FP.TF32.F32.PACK_B R65, R65 ;  /* 0x00000041ff41723e */ /* 0x000fca00024050ff */
[----:B------:R3:W-:Y:S01]  /*2b70*/  @P0 STG.E desc[UR36][R12.64+0x44], R65 ;  /* 0x000044410c000986 */ /* 0x0007e2000c101924 */
[----:B------:R-:W-:-:S13]  /*2b80*/  ISETP.GT.AND P0, PT, R3, 0x8, P2 ;  /* 0x000000080300780c */ /* 0x000fda0001704270 */
[----:B---3--:R-:W-:Y:S05]  /*2b90*/  @!P0 BRA `(.L_x_47) ;  /* 0x0000000000048947 */ /* 0x008fea0003800000 */
[----:B------:R3:W5:Y:S02]  /*2ba0*/  LDG.E.LTC128B R100, desc[UR36][R14.64+0x40] ;  /* 0x000040240e647981 */ /* 0x000764000c1e1920 */
.L_x_47:
[----:B------:R-:W-:Y:S05]  /*2bb0*/  BSYNC B1 ;  /* 0x0000000000017941 */ /* 0x000fea0003800000 */
.L_x_46:
[----:B-----5:R-:W-:Y:S01]  /*2bc0*/  LOP3.LUT R62, R100, 0xffffe000, RZ, 0xc0, !PT ;  /* 0xffffe000643e7812 */ /* 0x020fe200078ec0ff */
[----:B------:R-:W-:Y:S04]  /*2bd0*/  BSSY B1, `(.L_x_48) ;  /* 0x0000008000017945 */ /* 0x000fe80003800000 */
[----:B------:R-:W-:-:S04]  /*2be0*/  FMUL R23, R62, R89 ;  /* 0x000000593e177220 */ /* 0x000fc80000400000 */
[----:B------:R-:W-:-:S05]  /*2bf0*/  FFMA R23, R66, R88, R23 ;  /* 0x0000005842177223 */ /* 0x000fca0000000017 */
[----:B------:R-:W-:-:S05]  /*2c00*/  F2FP.TF32.F32.PACK_B R23, R23 ;  /* 0x00000017ff17723e */ /* 0x000fca00024050ff */
[----:B------:R0:W-:Y:S01]  /*2c10*/  @P0 STG.E desc[UR36][R20.64+0x40], R23 ;  /* 0x0000401714000986 */ /* 0x0001e2000c101924 */
[----:B------:R-:W-:-:S13]  /*2c20*/  ISETP.GT.AND P0, PT, R3, 0x8, P1 ;  /* 0x000000080300780c */ /* 0x000fda0000f04270 */
[----:B0-----:R-:W-:Y:S05]  /*2c30*/  @!P0 BRA `(.L_x_49) ;  /* 0x0000000000048947 */ /* 0x001fea0003800000 */
[----:B------:R0:W5:Y:S02]  /*2c40*/  LDG.E.LTC128B R100, desc[UR36][R14.64+0x44] ;  /* 0x000044240e647981 */ /* 0x000164000c1e1920 */
.L_x_49:
[----:B------:R-:W-:Y:S05]  /*2c50*/  BSYNC B1 ;  /* 0x0000000000017941 */ /* 0x000fea0003800000 */
.L_x_48:
[----:B-----5:R-:W-:Y:S01]  /*2c60*/  LOP3.LUT R62, R100, 0xffffe000, RZ, 0xc0, !PT ;  /* 0xffffe000643e7812 */ /* 0x020fe200078ec0ff */
[----:B------:R-:W-:Y:S01]  /*2c70*/  BSSY B1, `(.L_x_50) ;  /* 0x000000a000017945 */ /* 0x000fe20003800000 */
[----:B------:R-:W-:-:S03]  /*2c80*/  ISETP.GT.AND P2, PT, R4, 0x18, PT ;  /* 0x000000180400780c */ /* 0x000fc60003f44270 */
[----:B------:R-:W-:Y:S01]  /*2c90*/  FMUL R62, R62, R89 ;  /* 0x000000593e3e7220 */ /* 0x000fe20000400000 */
[----:B------:R-:W-:-:S03]  /*2ca0*/  P2R R90, PR, RZ, 0x4 ;  /* 0x00000004ff5a7803 */ /* 0x000fc60000000000 */
[----:B------:R-:W-:-:S05]  /*2cb0*/  FFMA R67, R67, R88, R62 ;  /* 0x0000005843437223 */ /* 0x000fca000000003e */
[----:B------:R-:W-:-:S05]  /*2cc0*/  F2FP.TF32.F32.PACK_B R67, R67 ;  /* 0x00000043ff43723e */ /* 0x000fca00024050ff */
[----:B------:R0:W-:Y:S01]  /*2cd0*/  @P0 STG.E desc[UR36][R20.64+0x44], R67 ;  /* 0x0000444314000986 */ /* 0x0001e2000c101924 */
[----:B------:R-:W-:-:S13]  /*2ce0*/  ISETP.GT.AND P0, PT, R3, RZ, P2 ;  /* 0x000000ff0300720c */ /* 0x000fda0001704270 */
[----:B0-----:R-:W-:Y:S05]  /*2cf0*/  @!P0 BRA `(.L_x_51) ;  /* 0x0000000000048947 */ /* 0x001fea0003800000 */
[----:B------:R0:W5:Y:S02]  /*2d00*/  LDG.E.LTC128B R100, desc[UR36][R6.64+0x60] ;  /* 0x0000602406647981 */ /* 0x000164000c1e1920 */
.L_x_51:
[----:B------:R-:W-:Y:S05]  /*2d10*/  BSYNC B1 ;  /* 0x0000000000017941 */ /* 0x000fea0003800000 */
.L_x_50:
        /* <DEDUP_REMOVED lines=11> */
.L_x_53:
[----:B------:R-:W-:Y:S05]  /*2dd0*/  BSYNC B1 ;  /* 0x0000000000017941 */ /* 0x000fea0003800000 */
.L_x_52:
        /* <DEDUP_REMOVED lines=9> */
.L_x_55:
[----:B------:R-:W-:Y:S05]  /*2e70*/  BSYNC B1 ;  /* 0x0000000000017941 */ /* 0x000fea0003800000 */
.L_x_54:
        /* <DEDUP_REMOVED lines=9> */
.L_x_57:
[----:B------:R-:W-:Y:S05]  /*2f10*/  BSYNC B1 ;  /* 0x0000000000017941 */ /* 0x000fea0003800000 */
.L_x_56:
        /* <DEDUP_REMOVED lines=11> */
.L_x_59:
[----:B------:R-:W-:Y:S05]  /*2fd0*/  BSYNC B1 ;  /* 0x0000000000017941 */ /* 0x000fea0003800000 */
.L_x_58:
        /* <DEDUP_REMOVED lines=11> */
.L_x_61:
[----:B------:R-:W-:Y:S05]  /*3090*/  BSYNC B1 ;  /* 0x0000000000017941 */ /* 0x000fea0003800000 */
.L_x_60:
        /* <DEDUP_REMOVED lines=9> */
.L_x_63:
[----:B------:R-:W-:Y:S05]  /*3130*/  BSYNC B1 ;  /* 0x0000000000017941 */ /* 0x000fea0003800000 */
.L_x_62:
        /* <DEDUP_REMOVED lines=9> */
.L_x_65:
[----:B------:R-:W-:Y:S05]  /*31d0*/  BSYNC B1 ;  /* 0x0000000000017941 */ /* 0x000fea0003800000 */
.L_x_64:
        /* <DEDUP_REMOVED lines=11> */
.L_x_67:
[----:B------:R-:W-:Y:S05]  /*3290*/  BSYNC B1 ;  /* 0x0000000000017941 */ /* 0x000fea0003800000 */
.L_x_66:
[----:B-----5:R-:W-:Y:S01]  /*32a0*/  LOP3.LUT R62, R100, 0xffffe000, RZ, 0xc0, !PT ;  /* 0xffffe000643e7812 */ /* 0x020fe200078ec0ff */
[----:B------:R-:W-:Y:S01]  /*32b0*/  BSSY B1, `(.L_x_68) ;  /* 0x000000a000017945 */ /* 0x000fe20003800000 */
[----:B------:R-:W-:-:S03]  /*32c0*/  ISETP.GT.AND P5, PT, R4, 0x29, PT ;  /* 0x000000290400780c */ /* 0x000fc60003fa4270 */
[----:B------:R-:W-:-:S04]  /*32d0*/  FMUL R23, R62, R89 ;  /* 0x000000593e177220 */ /* 0x000fc80000400000 */
[----:B------:R-:W-:-:S05]  /*32e0*/  FFMA R23, R76, R88, R23 ;  /* 0x000000584c177223 */ /* 0x000fca0000000017 */
[----:B------:R-:W-:-:S05]  /*32f0*/  F2FP.TF32.F32.PACK_B R23, R23 ;  /* 0x00000017ff17723e */ /* 0x000fca00024050ff */
[----:B------:R1:W-:Y:S01]  /*3300*/  @P0 STG.E desc[UR36][R12.64+0xa0], R23 ;  /* 0x0000a0170c000986 */ /* 0x0003e2000c101924 */
[----:B------:R-:W-:Y:S02]  /*3310*/  ISETP.GT.AND P0, PT, R3, RZ, P5 ;  /* 0x000000ff0300720c */ /* 0x000fe40002f04270 */
[----:B-1----:R-:W-:-:S11]  /*3320*/  P2R R23, PR, RZ, 0x20 ;  /* 0x00000020ff177803 */ /* 0x002fd60000000000 */
[----:B------:R-:W-:Y:S05]  /*3330*/  @!P0 BRA `(.L_x_69) ;  /* 0x0000000000048947 */ /* 0x000fea0003800000 */
[----:B------:R1:W5:Y:S02]  /*3340*/  LDG.E.LTC128B R100, desc[UR36][R6.64+0xa4] ;  /* 0x0000a42406647981 */ /* 0x000364000c1e1920 */
.L_x_69:
[----:B------:R-:W-:Y:S05]  /*3350*/  BSYNC B1 ;  /* 0x0000000000017941 */ /* 0x000fea0003800000 */
.L_x_68:
        /* <DEDUP_REMOVED lines=9> */
.L_x_71:
[----:B------:R-:W-:Y:S05]  /*33f0*/  BSYNC B1 ;  /* 0x0000000000017941 */ /* 0x000fea0003800000 */
.L_x_70:
        /* <DEDUP_REMOVED lines=9> */
.L_x_73:
[----:B------:R-:W-:Y:S05]  /*3490*/  BSYNC B1 ;  /* 0x0000000000017941 */ /* 0x000fea0003800000 */
.L_x_72:
[----:B-----5:R-:W-:Y:S01]  /*34a0*/  LOP3.LUT R62, R100, 0xffffe000, RZ, 0xc0, !PT ;  /* 0xffffe000643e7812 */ /* 0x020fe200078ec0ff */
[----:B------:R-:W-:Y:S01]  /*34b0*/  BSSY B1, `(.L_x_74) ;  /* 0x0000009000017945 */ /* 0x000fe20003800000 */
[----:B------:R-:W-:-:S03]  /*34c0*/  ISETP.GT.AND P3, PT, R4, 0x30, PT ;  /* 0x000000300400780c */ /* 0x000fc60003f64270 */
[----:B------:R-:W-:-:S04]  /*34d0*/  FMUL R62, R62, R89 ;  /* 0x000000593e3e7220 */ /* 0x000fc80000400000 */
[----:B------:R-:W-:-:S05]  /*34e0*/  FFMA R79, R79, R88, R62 ;  /* 0x000000584f4f7223 */ /* 0x000fca000000003e */
[----:B------:R-:W-:-:S05]  /*34f0*/  F2FP.TF32.F32.PACK_B R79, R79 ;  /* 0x0000004fff4f723e */ /* 0x000fca00024050ff */
[----:B------:R0:W-:Y:S01]  /*3500*/  @P0 STG.E desc[UR36][R20.64+0xa4], R79 ;  /* 0x0000a44f14000986 */ /* 0x0001e2000c101924 */
[----:B------:R-:W-:-:S13]  /*3510*/  ISETP.GT.AND P0, PT, R3, RZ, P3 ;  /* 0x000000ff0300720c */ /* 0x000fda0001f04270 */
[----:B0-----:R-:W-:Y:S05]  /*3520*/  @!P0 BRA `(.L_x_75) ;  /* 0x0000000000048947 */ /* 0x001fea0003800000 */
[----:B------:R0:W5:Y:S02]  /*3530*/  LDG.E.LTC128B R100, desc[UR36][R6.64+0xc0] ;  /* 0x0000c02406647981 */ /* 0x000164000c1e1920 */
.L_x_75:
[----:B------:R-:W-:Y:S05]  /*3540*/  BSYNC B1 ;  /* 0x0000000000017941 */ /* 0x000fea0003800000 */
.L_x_74:
        /* <DEDUP_REMOVED lines=10> */
.L_x_77:
[----:B------:R-:W-:Y:S05]  /*35f0*/  BSYNC B1 ;  /* 0x0000000000017941 */ /* 0x000fea0003800000 */
.L_x_76:
        /* <DEDUP_REMOVED lines=9> */
.L_x_79:
[----:B------:R-:W-:Y:S05]  /*3690*/  BSYNC B1 ;  /* 0x0000000000017941 */ /* 0x000fea0003800000 */
.L_x_78:
        /* <DEDUP_REMOVED lines=9> */
.L_x_81:
[----:B------:R-:W-:Y:S05]  /*3730*/  BSYNC B1 ;  /* 0x0000000000017941 */ /* 0x000fea0003800000 */
.L_x_80:
        /* <DEDUP_REMOVED lines=10> */
.L_x_83:
[----:B------:R-:W-:Y:S05]  /*37e0*/  BSYNC B1 ;  /* 0x0000000000017941 */ /* 0x000fea0003800000 */
.L_x_82:
[----:B-----5:R-:W-:Y:S01]  /*37f0*/  LOP3.LUT R62, R100, 0xffffe000, RZ, 0xc0, !PT ;  /* 0xffffe000643e7812 */ /* 0x020fe200078ec0ff */
[----:B------:R-:W-:Y:S04]  /*3800*/  BSSY B1, `(.L_x_84) ;  /* 0x000000f000017945 */ /* 0x000fe80003800000 */
[----:B------:R-:W-:-:S04]  /*3810*/  FMUL R23, R62, R89 ;  /* 0x000000593e177220 */ /* 0x000fc80000400000 */
[----:B------:R-:W-:-:S05]  /*3820*/  FFMA R23, R84, R88, R23 ;  /* 0x0000005854177223 */ /* 0x000fca0000000017 */
[----:B------:R-:W-:-:S05]  /*3830*/  F2FP.TF32.F32.PACK_B R23, R23 ;  /* 0x00000017ff17723e */ /* 0x000fca00024050ff */
[----:B------:R0:W-:Y:S01]  /*3840*/  @P0 STG.E desc[UR36][R12.64+0xe0], R23 ;  /* 0x0000e0170c000986 */ /* 0x0001e2000c101924 */
[----:B------:R-:W-:-:S05]  /*3850*/  IADD3 R64, P0, R5, R20, RZ ;  /* 0x0000001405407210 */ /* 0x000fca0007f1e0ff */
[----:B------:R-:W-:Y:S01]  /*3860*/  IMAD.X R65, R93, 0x1, R21, P0 ;  /* 0x000000015d417824 */ /* 0x000fe200000e0615 */
[----:B------:R-:W-:-:S05]  /*3870*/  IADD3 R66, P0, R5, R20, RZ ;  /* 0x0000001405427210 */ /* 0x000fca0007f1e0ff */
[----:B------:R-:W-:Y:S01]  /*3880*/  IMAD.X R67, R93, 0x1, R21, P0 ;  /* 0x000000015d437824 */ /* 0x000fe200000e0615 */
[----:B------:R-:W-:-:S05]  /*3890*/  IADD3 R62, P0, R5, R12, RZ ;  /* 0x0000000c053e7210 */ /* 0x000fca0007f1e0ff */
[----:B------:R-:W-:Y:S01]  /*38a0*/  IMAD.X R63, R93, 0x1, R13, P0 ;  /* 0x000000015d3f7824 */ /* 0x000fe200000e060d */
[----:B------:R-:W-:-:S04]  /*38b0*/  ISETP.GT.AND P0, PT, R4, 0x39, PT ;  /* 0x000000390400780c */ /* 0x000fc80003f04270 */
[----:B------:R-:W-:-:S13]  /*38c0*/  ISETP.GT.AND P4, PT, R3, RZ, P0 ;  /* 0x000000ff0300720c */ /* 0x000fda0000784270 */
[----:B0-----:R-:W-:Y:S05]  /*38d0*/  @!P4 BRA `(.L_x_85) ;  /* 0x000000000004c947 */ /* 0x001fea0003800000 */
[----:B------:R0:W5:Y:S02]  /*38e0*/  LDG.E.LTC128B R100, desc[UR36][R6.64+0xe4] ;  /* 0x0000e42406647981 */ /* 0x000164000c1e1920 */
.L_x_85:
[----:B------:R-:W-:Y:S05]  /*38f0*/  BSYNC B1 ;  /* 0x0000000000017941 */ /* 0x000fea0003800000 */
.L_x_84:
        /* <DEDUP_REMOVED lines=9> */
.L_x_87:
[----:B------:R-:W-:Y:S05]  /*3990*/  BSYNC B1 ;  /* 0x0000000000017941 */ /* 0x000fea0003800000 */
.L_x_86:
        /* <DEDUP_REMOVED lines=9> */
.L_x_89:
[----:B------:R-:W-:Y:S05]  /*3a30*/  BSYNC B1 ;  /* 0x0000000000017941 */ /* 0x000fea0003800000 */
.L_x_88:
[----:B-----5:R-:W-:-:S05]  /*3a40*/  LOP3.LUT R4, R100, 0xffffe000, RZ, 0xc0, !PT ;  /* 0xffffe00064047812 */ /* 0x020fca00078ec0ff */
[----:B------:R-:W-:-:S04]  /*3a50*/  FMUL R4, R4, R89 ;  /* 0x0000005904047220 */ /* 0x000fc80000400000 */
[----:B------:R-:W-:-:S05]  /*3a60*/  FFMA R87, R87, R88, R4 ;  /* 0x0000005857577223 */ /* 0x000fca0000000004 */
[----:B------:R-:W-:-:S05]  /*3a70*/  F2FP.TF32.F32.PACK_B R87, R87 ;  /* 0x00000057ff57723e */ /* 0x000fca00024050ff */
[----:B------:R0:W-:Y:S01]  /*3a80*/  @P4 STG.E desc[UR36][R20.64+0xe4], R87 ;  /* 0x0000e45714004986 */ /* 0x0001e2000c101924 */
[----:B------:R-:W-:-:S13]  /*3a90*/  ISETP.GT.AND P4, PT, R3, 0x80, P6 ;  /* 0x000000800300780c */ /* 0x000fda0003784270 */
[----:B------:R-:W2:Y:S01]  /*3aa0*/  @P4 LDG.E.LTC128B R100, desc[UR36][R58.64] ;  /* 0x000000243a644981 */ /* 0x000ea2000c1e1920 */
[----:B------:R-:W-:Y:S01]  /*3ab0*/  BSSY B1, `(.L_x_90) ;  /* 0x000000a000017945 */ /* 0x000fe20003800000 */
[----:B--2---:R-:W-:-:S05]  /*3ac0*/  LOP3.LUT R4, R100, 0xffffe000, RZ, 0xc0, !PT ;  /* 0xffffe00064047812 */ /* 0x004fca00078ec0ff */
[----:B------:R-:W-:-:S04]  /*3ad0*/  FMUL R5, R4, R89 ;  /* 0x0000005904057220 */ /* 0x000fc80000400000 */
[----:B------:R-:W-:-:S05]  /*3ae0*/  FFMA R5, R24, R88, R5 ;  /* 0x0000005818057223 */ /* 0x000fca0000000005 */
[----:B------:R-:W-:-:S05]  /*3af0*/  F2FP.TF32.F32.PACK_B R5, R5 ;  /* 0x00000005ff05723e */ /* 0x000fca00024050ff */
[----:B------:R0:W-:Y:S01]  /*3b00*/  @P4 STG.E desc[UR36][R62.64], R5 ;  /* 0x000000053e004986 */ /* 0x0001e2000c101924 */
[----:B------:R-:W-:-:S04]  /*3b10*/  ISETP.NE.AND P4, PT, R105, RZ, PT ;  /* 0x000000ff6900720c */ /* 0x000fc80003f85270 */
[----:B------:R-:W-:-:S13]  /*3b20*/  ISETP.GT.AND P4, PT, R3, 0x80, P4 ;  /* 0x000000800300780c */ /* 0x000fda0002784270 */
[----:B0-----:R-:W-:Y:S05]  /*3b30*/  @!P4 BRA `(.L_x_91) ;  /* 0x000000000004c947 */ /* 0x001fea0003800000 */
[----:B------:R0:W5:Y:S02]  /*3b40*/  LDG.E.LTC128B R100, desc[UR36][R56.64+0x4] ;  /* 0x0000042438647981 */ /* 0x000164000c1e1920 */
.L_x_91:
[----:B------:R-:W-:Y:S05]  /*3b50*/  BSYNC B1 ;  /* 0x0000000000017941 */ /* 0x000fea0003800000 */
.L_x_90:
[----:B-----5:R-:W-:Y:S01]  /*3b60*/  LOP3.LUT R4, R100, 0xffffe000, RZ, 0xc0, !PT ;  /* 0xffffe00064047812 */ /* 0x020fe200078ec0ff */
[----:B------:R-:W-:Y:S01]  /*3b70*/  @P4 IMAD.MOV.U32 R5, RZ, RZ, R63 ;  /* 0x000000ffff054224 */ /* 0x000fe200078e003f */
[----:B------:R-:W-:Y:S01]  /*3b80*/  ISETP.GT.AND P6, PT, R3, 0x88, P6 ;  /* 0x000000880300780c */ /* 0x000fe200037c4270 */
[----:B------:R-:W-:Y:S02]  /*3b90*/  BSSY B1, `(.L_x_92) ;  /* 0x0000008000017945 */ /* 0x000fe40003800000 */
[----:B------:R-:W-:-:S04]  /*3ba0*/  FMUL R4, R4, R89 ;  /* 0x0000005904047220 */ /* 0x000fc80000400000 */
[----:B------:R-:W-:Y:S01]  /*3bb0*/  FFMA R25, R25, R88, R4 ;  /* 0x0000005819197223 */ /* 0x000fe20000000004 */
[----:B------:R-:W-:-:S04]  /*3bc0*/  @P4 IMAD.MOV.U32 R4, RZ, RZ, R62 ;  /* 0x000000ffff044224 */ /* 0x000fc800078e003e */
[----:B------:R-:W-:-:S05]  /*3bd0*/  F2FP.TF32.F32.PACK_B R25, R25 ;  /* 0x00000019ff19723e */ /* 0x000fca00024050ff */
[----:B------:R2:W-:Y:S01]  /*3be0*/  @P4 STG.E desc[UR36][R4.64+0x4], R25 ;  /* 0x0000041904004986 */ /* 0x0005e2000c101924 */
[----:B------:R-:W-:Y:S05]  /*3bf0*/  @!P6 BRA `(.L_x_93) ;  /* 0x000000000004e947 */ /* 0x000fea0003800000 */
[----:B------:R0:W5:Y:S02]  /*3c00*/  LDG.E.LTC128B R100, desc[UR36][R60.64] ;  /* 0x000000243c647981 */ /* 0x000164000c1e1920 */
.L_x_93:
[----:B------:R-:W-:Y:S05]  /*3c10*/  BSYNC B1 ;  /* 0x0000000000017941 */ /* 0x000fea0003800000 */
.L_x_92:
[----:B--2--5:R-:W-:Y:S01]  /*3c20*/  LOP3.LUT R4, R100, 0xffffe000, RZ, 0xc0, !PT ;  /* 0xffffe00064047812 */ /* 0x024fe200078ec0ff */
[----:B------:R-:W-:Y:S01]  /*3c30*/  BSSY B1, `(.L_x_94) ;  /* 0x0000009000017945 */ /* 0x000fe20003800000 */
[----:B------:R-:W-:-:S03]  /*3c40*/  ISETP.NE.AND P4, PT, R105, RZ, PT ;  /* 0x000000ff6900720c */ /* 0x000fc60003f85270 */
[----:B------:R-:W-:Y:S01]  /*3c50*/  FMUL R5, R4, R89 ;  /* 0x0000005904057220 */ /* 0x000fe20000400000 */
[----:B------:R-:W-:-:S03]  /*3c60*/  ISETP.GT.AND P4, PT, R3, 0x88, P4 ;  /* 0x000000880300780c */ /* 0x000fc60002784270 */
[----:B------:R-:W-:-:S05]  /*3c70*/  FFMA R5, R26, R88, R5 ;  /* 0x000000581a057223 */ /* 0x000fca0000000005 */
[----:B------:R-:W-:-:S05]  /*3c80*/  F2FP.TF32.F32.PACK_B R5, R5 ;  /* 0x00000005ff05723e */ /* 0x000fca00024050ff */
[----:B------:R2:W-:Y:S01]  /*3c90*/  @P6 STG.E desc[UR36][R64.64], R5 ;  /* 0x0000000540006986 */ /* 0x0005e2000c101924 */
[----:B------:R-:W-:Y:S05]  /*3ca0*/  @!P4 BRA `(.L_x_95) ;  /* 0x000000000004c947 */ /* 0x000fea0003800000 */
[----:B------:R0:W5:Y:S02]  /*3cb0*/  LDG.E.LTC128B R100, desc[UR36][R8.64+0x4] ;  /* 0x0000042408647981 */ /* 0x000164000c1e1920 */
.L_x_95:
[----:B------:R-:W-:Y:S05]  /*3cc0*/  BSYNC B1 ;  /* 0x0000000000017941 */ /* 0x000fea0003800000 */
.L_x_94:
[----:B-----5:R-:W-:Y:S01]  /*3cd0*/  LOP3.LUT R4, R100, 0xffffe000, RZ, 0xc0, !PT ;  /* 0xffffe00064047812 */ /* 0x020fe200078ec0ff */
[----:B------:R-:W-:Y:S01]  /*3ce0*/  BSSY B1, `(.L_x_96) ;  /* 0x0000009000017945 */ /* 0x000fe20003800000 */
[----:B------:R-:W-:-:S03]  /*3cf0*/  ISETP.NE.AND P6, PT, R106, RZ, PT ;  /* 0x000000ff6a00720c */ /* 0x000fc60003fc5270 */
[----:B------:R-:W-:-:S04]  /*3d00*/  FMUL R4, R4, R89 ;  /* 0x0000005904047220 */ /* 0x000fc80000400000 */
[----:B------:R-:W-:-:S05]  /*3d10*/  FFMA R27, R27, R88, R4 ;  /* 0x000000581b1b7223 */ /* 0x000fca0000000004 */
[----:B------:R-:W-:-:S05]  /*3d20*/  F2FP.TF32.F32.PACK_B R27, R27 ;  /* 0x0000001bff1b723e */ /* 0x000fca00024050ff */
[----:B------:R0:W-:Y:S01]  /*3d30*/  @P4 STG.E desc[UR36][R66.64+0x4], R27 ;  /* 0x0000041b42004986 */ /* 0x0001e2000c101924 */
[----:B------:R-:W-:-:S13]  /*3d40*/  ISETP.GT.AND P4, PT, R3, 0x80, P6 ;  /* 0x000000800300780c */ /* 0x000fda0003784270 */
[----:B0-----:R-:W-:Y:S05]  /*3d50*/  @!P4 BRA `(.L_x_97) ;  /* 0x000000000004c947 */ /* 0x001fea0003800000 */
[----:B------:R0:W5:Y:S02]  /*3d60*/  LDG.E.LTC128B R100, desc[UR36][R56.64+0x20] ;  /* 0x0000202438647981 */ /* 0x000164000c1e1920 */
.L_x_97:
[----:B------:R-:W-:Y:S05]  /*3d70*/  BSYNC B1 ;  /* 0x0000000000017941 */ /* 0x000fea0003800000 */
.L_x_96:
[----:B-----5:R-:W-:Y:S01]  /*3d80*/  LOP3.LUT R4, R100, 0xffffe000, RZ, 0xc0, !PT ;  /* 0xffffe00064047812 */ /* 0x020fe200078ec0ff */
[----:B------:R-:W-:Y:S01]  /*3d90*/  BSSY B1, `(.L_x_98) ;  /* 0x000000b000017945 */ /* 0x000fe20003800000 */
[----:B------:R-:W-:-:S03]  /*3da0*/  ISETP.NE.AND P6, PT, R107, RZ, PT ;  /* 0x000000ff6b00720c */ /* 0x000fc60003fc5270 */
[----:B--2---:R-:W-:Y:S01]  /*3db0*/  FMUL R5, R4, R89 ;  /* 0x0000005904057220 */ /* 0x004fe20000400000 */
[----:B------:R-:W-:-:S03]  /*3dc0*/  @P4 IMAD.MOV.U32 R4, RZ, RZ, R62 ;  /* 0x000000ffff044224 */ /* 0x000fc600078e003e */
[----:B-1--4-:R-:W-:Y:S01]  /*3dd0*/  FFMA R7, R28, R88, R5 ;  /* 0x000000581c077223 */ /* 0x012fe20000000005 */
[----:B------:R-:W-:-:S04]  /*3de0*/  @P4 IMAD.MOV.U32 R5, RZ, RZ, R63 ;  /* 0x000000ffff054224 */ /* 0x000fc800078e003f */
[----:B------:R-:W-:-:S05]  /*3df0*/  F2FP.TF32.F32.PACK_B R7, R7 ;  /* 0x00000007ff07723e */ /* 0x000fca00024050ff */
[----:B------:R1:W-:Y:S01]  /*3e00*/  @P4 STG.E desc[UR36][R4.64+0x20], R7 ;  /* 0x0000200704004986 */ /* 0x0003e2000c101924 */
[----:B------:R-:W-:-:S13]  /*3e10*/  ISETP.GT.AND P4, PT, R3, 0x80, P6 ;  /* 0x000000800300780c */ /* 0x000fda0003784270 */
[----:B-1----:R-:W-:Y:S05]  /*3e20*/  @!P4 BRA `(.L_x_99) ;  /* 0x000000000004c947 */ /* 0x002fea0003800000 */
[----:B------:R1:W5:Y:S02]  /*3e30*/  LDG.E.LTC128B R100, desc[UR36][R56.64+0x24] ;  /* 0x0000242438647981 */ /* 0x000364000c1e1920 */
.L_x_99:
[----:B------:R-:W-:Y:S05]  /*3e40*/  BSYNC B1 ;  /* 0x0000000000017941 */ /* 0x000fea0003800000 */
.L_x_98:
[----:B-----5:R-:W-:Y:S01]  /*3e50*/  LOP3.LUT R4, R100, 0xffffe000, RZ, 0xc0, !PT ;  /* 0xffffe00064047812 */ /* 0x020fe200078ec0ff */
[----:B------:R-:W-:Y:S01]  /*3e60*/  @P4 IMAD.MOV.U32 R5, RZ, RZ, R63 ;  /* 0x000000ffff054224 */ /* 0x000fe200078e003f */
[----:B------:R-:W-:Y:S03]  /*3e70*/  BSSY B1, `(.L_x_100) ;  /* 0x000000a000017945 */ /* 0x000fe60003800000 */
[----:B------:R-:W-:-:S04]  /*3e80*/  FMUL R4, R4, R89 ;  /* 0x0000005904047220 */ /* 0x000fc80000400000 */
[----:B------:R-:W-:Y:S01]  /*3e90*/  FFMA R29, R29, R88, R4 ;  /* 0x000000581d1d7223 */ /* 0x000fe20000000004 */
[----:B------:R-:W-:-:S04]  /*3ea0*/  @P4 IMAD.MOV.U32 R4, RZ, RZ, R62 ;  /* 0x000000ffff044224 */ /* 0x000fc800078e003e */
[----:B------:R-:W-:-:S05]  /*3eb0*/  F2FP.TF32.F32.PACK_B R29, R29 ;  /* 0x0000001dff1d723e */ /* 0x000fca00024050ff */
[----:B------:R2:W-:Y:S01]  /*3ec0*/  @P4 STG.E desc[UR36][R4.64+0x24], R29 ;  /* 0x0000241d04004986 */ /* 0x0005e2000c101924 */
[----:B------:R-:W-:-:S04]  /*3ed0*/  ISETP.NE.AND P4, PT, R106, RZ, PT ;  /* 0x000000ff6a00720c */ /* 0x000fc80003f85270 */
[----:B------:R-:W-:-:S13]  /*3ee0*/  ISETP.GT.AND P4, PT, R3, 0x88, P4 ;  /* 0x000000880300780c */ /* 0x000fda0002784270 */
[----:B--2---:R-:W-:Y:S05]  /*3ef0*/  @!P4 BRA `(.L_x_101) ;  /* 0x000000000004c947 */ /* 0x004fea0003800000 */
[----:B------:R2:W5:Y:S02]  /*3f00*/  LDG.E.LTC128B R100, desc[UR36][R8.64+0x20] ;  /* 0x0000202408647981 */ /* 0x000564000c1e1920 */
.L_x_101:
[----:B------:R-:W-:Y:S05]  /*3f10*/  BSYNC B1 ;  /* 0x0000000000017941 */ /* 0x000fea0003800000 */
.L_x_100:
[----:B-----5:R-:W-:Y:S01]  /*3f20*/  LOP3.LUT R4, R100, 0xffffe000, RZ, 0xc0, !PT ;  /* 0xffffe00064047812 */ /* 0x020fe200078ec0ff */
[----:B------:R-:W-:Y:S04]  /*3f30*/  BSSY B1, `(.L_x_102) ;  /* 0x0000008000017945 */ /* 0x000fe80003800000 */
[----:B------:R-:W-:-:S04]  /*3f40*/  FMUL R5, R4, R89 ;  /* 0x0000005904057220 */ /* 0x000fc80000400000 */
[----:B------:R-:W-:-:S05]  /*3f50*/  FFMA R5, R30, R88, R5 ;  /* 0x000000581e057223 */ /* 0x000fca0000000005 */
[----:B------:R-:W-:-:S05]  /*3f60*/  F2FP.TF32.F32.PACK_B R5, R5 ;  /* 0x00000005ff05723e */ /* 0x000fca00024050ff */
[----:B------:R4:W-:Y:S01]  /*3f70*/  @P4 STG.E desc[UR36][R10.64+0x20], R5 ;  /* 0x000020050a004986 */ /* 0x0009e2000c101924 */
[----:B------:R-:W-:-:S13]  /*3f80*/  ISETP.GT.AND P4, PT, R3, 0x88, P6 ;  /* 0x000000880300780c */ /* 0x000fda0003784270 */
[----:B----4-:R-:W-:Y:S05]  /*3f90*/  @!P4 BRA `(.L_x_103) ;  /* 0x000000000004c947 */ /* 0x010fea0003800000 */
[----:B------:R4:W5:Y:S02]  /*3fa0*/  LDG.E.LTC128B R100, desc[UR36][R8.64+0x24] ;  /* 0x0000242408647981 */ /* 0x000964000c1e1920 */
.L_x_103:
[----:B------:R-:W-:Y:S05]  /*3fb0*/  BSYNC B1 ;  /* 0x0000000000017941 */ /* 0x000fea0003800000 */
.L_x_102:
[----:B-----5:R-:W-:Y:S01]  /*3fc0*/  LOP3.LUT R4, R100, 0xffffe000, RZ, 0xc0, !PT ;  /* 0xffffe00064047812 */ /* 0x020fe200078ec0ff */
[----:B------:R-:W-:Y:S01]  /*3fd0*/  @P4 IMAD.MOV.U32 R5, RZ, RZ, R11 ;  /* 0x000000ffff054224 */ /* 0x000fe200078e000b */
[----:B------:R-:W-:Y:S01]  /*3fe0*/  ISETP.NE.AND P6, PT, R101, RZ, PT ;  /* 0x000000ff6500720c */ /* 0x000fe20003fc5270 */
[----:B------:R-:W-:Y:S02]  /*3ff0*/  BSSY B1, `(.L_x_104) ;  /* 0x0000009000017945 */ /* 0x000fe40003800000 */
[----:B------:R-:W-:-:S04]  /*4000*/  FMUL R4, R4, R89 ;  /* 0x0000005904047220 */ /* 0x000fc80000400000 */
[----:B------:R-:W-:Y:S01]  /*4010*/  FFMA R31, R31, R88, R4 ;  /* 0x000000581f1f7223 */ /* 0x000fe20000000004 */
[----:B------:R-:W-:-:S04]  /*4020*/  @P4 IMAD.MOV.U32 R4, RZ, RZ, R10 ;  /* 0x000000ffff044224 */ /* 0x000fc800078e000a */
[----:B------:R-:W-:-:S05]  /*4030*/  F2FP.TF32.F32.PACK_B R31, R31 ;  /* 0x0000001fff1f723e */ /* 0x000fca00024050ff */
[----:B------:R0:W-:Y:S01]  /*4040*/  @P4 STG.E desc[UR36][R4.64+0x24], R31 ;  /* 0x0000241f04004986 */ /* 0x0001e2000c101924 */
[----:B------:R-:W-:-:S13]  /*4050*/  ISETP.GT.AND P4, PT, R3, 0x80, P6 ;  /* 0x000000800300780c */ /* 0x000fda0003784270 */
[----:B0-----:R-:W-:Y:S05]  /*4060*/  @!P4 BRA `(.L_x_105) ;  /* 0x000000000004c947 */ /* 0x001fea0003800000 */
[----:B------:R0:W5:Y:S02]  /*4070*/  LDG.E.LTC128B R100, desc[UR36][R56.64+0x40] ;  /* 0x0000402438647981 */ /* 0x000164000c1e1920 */
.L_x_105:
[----:B------:R-:W-:Y:S05]  /*4080*/  BSYNC B1 ;  /* 0x0000000000017941 */ /* 0x000fea0003800000 */
.L_x_104:
[----:B-----5:R-:W-:Y:S01]  /*4090*/  LOP3.LUT R4, R100, 0xffffe000, RZ, 0xc0, !PT ;  /* 0xffffe00064047812 */ /* 0x020fe200078ec0ff */
[----:B------:R-:W-:Y:S01]  /*40a0*/  BSSY B1, `(.L_x_106) ;  /* 0x000000b000017945 */ /* 0x000fe20003800000 */
[----:B------:R-:W-:-:S03]  /*40b0*/  ISETP.NE.AND P6, PT, R91, RZ, PT ;  /* 0x000000ff5b00720c */ /* 0x000fc60003fc5270 */
[----:B------:R-:W-:Y:S01]  /*40c0*/  FMUL R5, R4, R89 ;  /* 0x0000005904057220 */ /* 0x000fe20000400000 */
[----:B------:R-:W-:-:S03]  /*40d0*/  @P4 IMAD.MOV.U32 R4, RZ, RZ, R62 ;  /* 0x000000ffff044224 */ /* 0x000fc600078e003e */
[----:B------:R-:W-:Y:S01]  /*40e0*/  FFMA R7, R32, R88, R5 ;  /* 0x0000005820077223 */ /* 0x000fe20000000005 */
[----:B------:R-:W-:-:S04]  /*40f0*/  @P4 IMAD.MOV.U32 R5, RZ, RZ, R63 ;  /* 0x000000ffff054224 */ /* 0x000fc800078e003f */
[----:B------:R-:W-:-:S05]  /*4100*/  F2FP.TF32.F32.PACK_B R7, R7 ;  /* 0x00000007ff07723e */ /* 0x000fca00024050ff */
[----:B------:R0:W-:Y:S01]  /*4110*/  @P4 STG.E desc[UR36][R4.64+0x40], R7 ;  /* 0x0000400704004986 */ /* 0x0001e2000c101924 */
[----:B------:R-:W-:-:S13]  /*4120*/  ISETP.GT.AND P4, PT, R3, 0x80, P6 ;  /* 0x000000800300780c */ /* 0x000fda0003784270 */
[----:B0-----:R-:W-:Y:S05]  /*4130*/  @!P4 BRA `(.L_x_107) ;  /* 0x000000000004c947 */ /* 0x001fea0003800000 */
[----:B------:R0:W5:Y:S02]  /*4140*/  LDG.E.LTC128B R100, desc[UR36][R56.64+0x44] ;  /* 0x0000442438647981 */ /* 0x000164000c1e1920 */
.L_x_107:
[----:B------:R-:W-:Y:S05]  /*4150*/  BSYNC B1 ;  /* 0x0000000000017941 */ /* 0x000fea0003800000 */
.L_x_106:
        /* <DEDUP_REMOVED lines=10> */
[----:B0-----:R-:W-:Y:S05]  /*4200*/  @!P4 BRA `(.L_x_109) ;  /* 0x000000000004c947 */ /* 0x001fea0003800000 */
[----:B------:R0:W5:Y:S02]  /*4210*/  LDG.E.LTC128B R100, desc[UR36][R8.64+0x40] ;  /* 0x0000402408647981 */ /* 0x000164000c1e1920 */
.L_x_109:
[----:B------:R-:W-:Y:S05]  /*4220*/  BSYNC B1 ;  /* 0x0000000000017941 */ /* 0x000fea0003800000 */
.L_x_108:
[----:B-----5:R-:W-:Y:S01]  /*4230*/  LOP3.LUT R4, R100, 0xffffe000, RZ, 0xc0, !PT ;  /* 0xffffe00064047812 */ /* 0x020fe200078ec0ff */
[----:B------:R-:W-:Y:S04]  /*4240*/  BSSY B1, `(.L_x_110) ;  /* 0x000000a000017945 */ /* 0x000fe80003800000 */
        /* <DEDUP_REMOVED lines=9> */
.L_x_111:
[----:B------:R-:W-:Y:S05]  /*42e0*/  BSYNC B1 ;  /* 0x0000000000017941 */ /* 0x000fea0003800000 */
.L_x_110:
        /* <DEDUP_REMOVED lines=12> */
.L_x_113:
[----:B------:R-:W-:Y:S05]  /*43b0*/  BSYNC B1 ;  /* 0x0000000000017941 */ /* 0x000fea0003800000 */
.L_x_112:
        /* <DEDUP_REMOVED lines=12> */
.L_x_115:
[----:B------:R-:W-:Y:S05]  /*4480*/  BSYNC B1 ;  /* 0x0000000000017941 */ /* 0x000fea0003800000 */
.L_x_114:
        /* <DEDUP_REMOVED lines=12> */
.L_x_117:
[----:B------:R-:W-:Y:S05]  /*4550*/  BSYNC B1 ;  /* 0x0000000000017941 */ /* 0x000fea0003800000 */
.L_x_116:
        /* <DEDUP_REMOVED lines=11> */
.L_x_119:
[----:B------:R-:W-:Y:S05]  /*4610*/  BSYNC B1 ;  /* 0x0000000000017941 */ /* 0x000fea0003800000 */
.L_x_118:
        /* <DEDUP_REMOVED lines=12> */
.L_x_121:
[----:B------:R-:W-:Y:S05]  /*46e0*/  BSYNC B1 ;  /* 0x0000000000017941 */ /* 0x000fea0003800000 */
.L_x_120:
        /* <DEDUP_REMOVED lines=12> */
.L_x_123:
[----:B------:R-:W-:Y:S05]  /*47b0*/  BSYNC B1 ;  /* 0x0000000000017941 */ /* 0x000fea0003800000 */
.L_x_122:
        /* <DEDUP_REMOVED lines=12> */
.L_x_125:
[----:B------:R-:W-:Y:S05]  /*4880*/  BSYNC B1 ;  /* 0x0000000000017941 */ /* 0x000fea0003800000 */
.L_x_124:
        /* <DEDUP_REMOVED lines=11> */
.L_x_127:
[----:B------:R-:W-:Y:S05]  /*4940*/  BSYNC B1 ;  /* 0x0000000000017941 */ /* 0x000fea0003800000 */
.L_x_126:
        /* <DEDUP_REMOVED lines=12> */
.L_x_129:
[----:B------:R-:W-:Y:S05]  /*4a10*/  BSYNC B1 ;  /* 0x0000000000017941 */ /* 0x000fea0003800000 */
.L_x_128:
        /* <DEDUP_REMOVED lines=11> */
.L_x_131:
[----:B------:R-:W-:Y:S05]  /*4ad0*/  BSYNC B1 ;  /* 0x0000000000017941 */ /* 0x000fea0003800000 */
.L_x_130:
        /* <DEDUP_REMOVED lines=11> */
.L_x_133:
[----:B------:R-:W-:Y:S05]  /*4b90*/  BSYNC B1 ;  /* 0x0000000000017941 */ /* 0x000fea0003800000 */
.L_x_132:
[----:B-----5:R-:W-:Y:S01]  /*4ba0*/  LOP3.LUT R4, R100, 0xffffe000, RZ, 0xc0, !PT ;  /* 0xffffe00064047812 */ /* 0x020fe200078ec0ff */
[----:B------:R-:W-:Y:S01]  /*4bb0*/  BSSY B1, `(.L_x_134) ;  /* 0x000000a000017945 */ /* 0x000fe20003800000 */
[----:B------:R-:W-:-:S03]  /*4bc0*/  ISETP.GT.AND P5, PT, R3, 0x88, P5 ;  /* 0x000000880300780c */ /* 0x000fc60002fa4270 */
[----:B------:R-:W-:Y:S01]  /*4bd0*/  FMUL R5, R4, R89 ;  /* 0x0000005904057220 */ /* 0x000fe20000400000 */
[----:B------:R-:W-:-:S03]  /*4be0*/  @P4 IMAD.MOV.U32 R4, RZ, RZ, R10 ;  /* 0x000000ffff044224 */ /* 0x000fc600078e000a */
[----:B------:R-:W-:Y:S01]  /*4bf0*/  FFMA R7, R46, R88, R5 ;  /* 0x000000582e077223 */ /* 0x000fe20000000005 */
[----:B------:R-:W-:-:S04]  /*4c00*/  @P4 IMAD.MOV.U32 R5, RZ, RZ, R11 ;  /* 0x000000ffff054224 */ /* 0x000fc800078e000b */
[----:B------:R-:W-:-:S05]  /*4c10*/  F2FP.TF32.F32.PACK_B R7, R7 ;  /* 0x00000007ff07723e */ /* 0x000fca00024050ff */
[----:B------:R0:W-:Y:S01]  /*4c20*/  @P4 STG.E desc[UR36][R4.64+0xa0], R7 ;  /* 0x0000a00704004986 */ /* 0x0001e2000c101924 */
[----:B------:R-:W-:Y:S05]  /*4c30*/  @!P5 BRA `(.L_x_135) ;  /* 0x000000000004d947 */ /* 0x000fea0003800000 */
[----:B------:R0:W5:Y:S02]  /*4c40*/  LDG.E.LTC128B R100, desc[UR36][R8.64+0xa4] ;  /* 0x0000a42408647981 */ /* 0x000164000c1e1920 */
.L_x_135:
[----:B------:R-:W-:Y:S05]  /*4c50*/  BSYNC B1 ;  /* 0x0000000000017941 */ /* 0x000fea0003800000 */
.L_x_134:
[----:B0----5:R-:W-:Y:S01]  /*4c60*/  LOP3.LUT R4, R100, 0xffffe000, RZ, 0xc0, !PT ;  /* 0xffffe00064047812 */ /* 0x021fe200078ec0ff */
        /* <DEDUP_REMOVED lines=10> */
.L_x_137:
[----:B------:R-:W-:Y:S05]  /*4d10*/  BSYNC B1 ;  /* 0x0000000000017941 */ /* 0x000fea0003800000 */
.L_x_136:
[----:B0----5:R-:W-:Y:S01]  /*4d20*/  LOP3.LUT R4, R100, 0xffffe000, RZ, 0xc0, !PT ;  /* 0xffffe00064047812 */ /* 0x021fe200078ec0ff */
        /* <DEDUP_REMOVED lines=10> */
.L_x_139:
[----:B------:R-:W-:Y:S05]  /*4dd0*/  BSYNC B1 ;  /* 0x0000000000017941 */ /* 0x000fea0003800000 */
.L_x_138:
        /* <DEDUP_REMOVED lines=11> */
.L_x_141:
[----:B------:R-:W-:Y:S05]  /*4e90*/  BSYNC B1 ;  /* 0x0000000000017941 */ /* 0x000fea0003800000 */
.L_x_140:
        /* <DEDUP_REMOVED lines=11> */
.L_x_143:
[----:B------:R-:W-:Y:S05]  /*4f50*/  BSYNC B1 ;  /* 0x0000000000017941 */ /* 0x000fea0003800000 */
.L_x_142:
        /* <DEDUP_REMOVED lines=11> */
.L_x_145:
[----:B------:R-:W-:Y:S05]  /*5010*/  BSYNC B1 ;  /* 0x0000000000017941 */ /* 0x000fea0003800000 */
.L_x_144:
        /* <DEDUP_REMOVED lines=11> */
.L_x_147:
[----:B------:R-:W-:Y:S05]  /*50d0*/  BSYNC B1 ;  /* 0x0000000000017941 */ /* 0x000fea0003800000 */
.L_x_146:
[----:B0----5:R-:W-:Y:S01]  /*50e0*/  LOP3.LUT R4, R100, 0xffffe000, RZ, 0xc0, !PT ;  /* 0xffffe00064047812 */ /* 0x021fe200078ec0ff */
        /* <DEDUP_REMOVED lines=8> */
.L_x_149:
[----:B------:R-:W-:Y:S05]  /*5170*/  BSYNC B1 ;  /* 0x0000000000017941 */ /* 0x000fea0003800000 */
.L_x_148:
        /* <DEDUP_REMOVED lines=11> */
.L_x_151:
[----:B------:R-:W-:Y:S05]  /*5230*/  BSYNC B1 ;  /* 0x0000000000017941 */ /* 0x000fea0003800000 */
.L_x_150:
[----:B------:R-:W-:Y:S05]  /*5240*/  @!P0 BRA `(.L_x_152) ;  /* 0x00000014008c8947 */ /* 0x000fea0003800000 */
[----:B-----5:R-:W-:-:S05]  /*5250*/  LOP3.LUT R100, R100, 0xffffe000, RZ, 0xc0, !PT ;  /* 0xffffe00064647812 */ /* 0x020fca00078ec0ff */
[----:B------:R-:W-:-:S04]  /*5260*/  FMUL R100, R100, R89 ;  /* 0x0000005964647220 */ /* 0x000fc80000400000 */
[----:B------:R-:W-:-:S05]  /*5270*/  FFMA R55, R55, R88, R100 ;  /* 0x0000005837377223 */ /* 0x000fca0000000064 */
[----:B------:R-:W-:-:S05]  /*5280*/  F2FP.TF32.F32.PACK_B R55, R55 ;  /* 0x00000037ff37723e */ /* 0x000fca00024050ff */
[----:B------:R0:W-:Y:S01]  /*5290*/  STG.E desc[UR36][R10.64+0xe4], R55 ;  /* 0x0000e4370a007986 */ /* 0x0001e2000c101924 */
[----:B------:R-:W-:Y:S05]  /*52a0*/  BRA `(.L_x_152) ;  /* 0x0000001400747947 */ /* 0x000fea0003800000 */
.L_x_29:
[----:B------:R-:W-:Y:S01]  /*52b0*/  ULDC.64 UR4, c[0x0][0x5c0] ;  /* 0x0001700000047ab9 */ /* 0x000fe20000000a00 */
[-C--:B------:R-:W-:Y:S01]  /*52c0*/  FMUL R5, R56, R88.reuse ;  /* 0x0000005838057220 */ /* 0x080fe20000400000 */
[----:B------:R-:W-:Y:S01]  /*52d0*/  LEA R8, P1, R102, UR4, 0x2 ;  /* 0x0000000466087c11 */ /* 0x000fe2000f8210ff */
[-C--:B------:R-:W-:Y:S01]  /*52e0*/  FMUL R57, R57, R88.reuse ;  /* 0x0000005839397220 */ /* 0x080fe20000400000 */
[----:B------:R-:W-:Y:S01]  /*52f0*/  ISETP.GT.AND P4, PT, R4, 0x1, PT ;  /* 0x000000010400780c */ /* 0x000fe20003f84270 */
[----:B------:R-:W-:Y:S01]  /*5300*/  IMAD.SHL.U32 R15, R10, 0x20, RZ ;  /* 0x000000200a0f7824 */ /* 0x000fe200078e00ff */
[----:B------:R-:W-:Y:S01]  /*5310*/  LEA.HI.X R9, R102, UR5, R13, 0x2, P1 ;  /* 0x0000000566097c11 */ /* 0x000fe200088f140d */
[----:B------:R-:W-:Y:S01]  /*5320*/  IMAD.SHL.U32 R91, R10, 0x200, RZ ;  /* 0x000002000a5b7824 */ /* 0x000fe200078e00ff */
[----:B------:R-:W-:Y:S01]  /*5330*/  F2FP.TF32.F32.PACK_B R5, R5 ;  /* 0x00000005ff05723e */ /* 0x000fe200024050ff */
[-C--:B------:R-:W-:Y:S01]  /*5340*/  FMUL R59, R59, R88.reuse ;  /* 0x000000583b3b7220 */ /* 0x080fe20000400000 */
[C---:B------:R-:W-:Y:S01]  /*5350*/  ISETP.GT.AND P1, PT, R3.reuse, RZ, P4 ;  /* 0x000000ff0300720c */ /* 0x040fe20002724270 */
[-C--:B------:R-:W-:Y:S01]  /*5360*/  FMUL R13, R58, R88.reuse ;  /* 0x000000583a0d7220 */ /* 0x080fe20000400000 */
[C-C-:B------:R-:W-:Y:S01]  /*5370*/  SHF.L.U64.HI R7, R10.reuse, 0x5, R11.reuse ;  /* 0x000000050a077819 */ /* 0x140fe2000001020b */
[----:B------:R0:W-:Y:S01]  /*5380*/  @P0 STG.E desc[UR36][R8.64], R5 ;  /* 0x0000000508000986 */ /* 0x0001e2000c101924 */
[----:B------:R-:W-:Y:S01]  /*5390*/  ISETP.GT.AND P0, PT, R3, 0x8, P4 ;  /* 0x000000080300780c */ /* 0x000fe20002704270 */
[-C--:B------:R-:W-:Y:S01]  /*53a0*/  FMUL R61, R61, R88.reuse ;  /* 0x000000583d3d7220 */ /* 0x080fe20000400000 */
[----:B------:R-:W-:Y:S01]  /*53b0*/  SHF.L.U64.HI R23, R10, 0x9, R11 ;  /* 0x000000090a177819 */ /* 0x000fe2000001020b */
[----:B------:R-:W-:Y:S01]  /*53c0*/  FMUL R63, R63, R88 ;  /* 0x000000583f3f7220 */ /* 0x000fe20000400000 */
[----:B------:R-:W-:Y:S01]  /*53d0*/  IADD3 R10, P2, R15, R8, RZ ;  /* 0x000000080f0a7210 */ /* 0x000fe20007f5e0ff */
[-C--:B------:R-:W-:Y:S01]  /*53e0*/  FMUL R65, R65, R88.reuse ;  /* 0x0000005841417220 */ /* 0x080fe20000400000 */
[----:B------:R-:W-:Y:S01]  /*53f0*/  F2FP.TF32.F32.PACK_B R57, R57 ;  /* 0x00000039ff39723e */ /* 0x000fe200024050ff */
[----:B------:R-:W-:Y:S01]  /*5400*/  FMUL R67, R67, R88 ;  /* 0x0000005843437220 */ /* 0x000fe20000400000 */
[----:B------:R-:W-:Y:S01]  /*5410*/  F2FP.TF32.F32.PACK_B R59, R59 ;  /* 0x0000003bff3b723e */ /* 0x000fe200024050ff */
[----:B------:R-:W-:Y:S01]  /*5420*/  IMAD.X R11, R7, 0x1, R9, P2 ;  /* 0x00000001070b7824 */ /* 0x000fe200010e0609 */
[----:B------:R-:W-:Y:S01]  /*5430*/  ISETP.GT.AND P5, PT, R4, 0x8, PT ;  /* 0x000000080400780c */ /* 0x000fe20003fa4270 */
[----:B------:R-:W-:Y:S01]  /*5440*/  @P1 STG.E desc[UR36][R8.64+0x4], R57 ;  /* 0x0000043908001986 */ /* 0x000fe2000c101924 */
[----:B------:R-:W-:Y:S01]  /*5450*/  IADD3 R6, P1, P2, R91, R8, R15 ;  /* 0x000000085b067210 */ /* 0x000fe20007a3e00f */
[-C--:B0-----:R-:W-:Y:S01]  /*5460*/  FMUL R5, R60, R88.reuse ;  /* 0x000000583c057220 */ /* 0x081fe20000400000 */
[C---:B------:R-:W-:Y:S01]  /*5470*/  ISETP.GT.AND P4, PT, R4.reuse, 0x9, PT ;  /* 0x000000090400780c */ /* 0x040fe20003f84270 */
[----:B------:R-:W-:Y:S01]  /*5480*/  @P0 STG.E desc[UR36][R10.64+0x4], R59 ;  /* 0x0000043b0a000986 */ /* 0x000fe2000c101924 */
[----:B------:R-:W-:Y:S01]  /*5490*/  ISETP.GT.AND P3, PT, R3, 0x8, P6 ;  /* 0x000000080300780c */ /* 0x000fe20003764270 */
[-C--:B------:R-:W-:Y:S01]  /*54a0*/  FMUL R69, R69, R88.reuse ;  /* 0x0000005845457220 */ /* 0x080fe20000400000 */
[----:B------:R-:W-:Y:S01]  /*54b0*/  IADD3.X R7, R23, R9, R7, P1, P2 ;  /* 0x0000000917077210 */ /* 0x000fe20000fe4407 */
[-C--:B------:R-:W-:Y:S01]  /*54c0*/  FMUL R71, R71, R88.reuse ;  /* 0x0000005847477220 */ /* 0x080fe20000400000 */
[----:B------:R-:W-:Y:S01]  /*54d0*/  ISETP.GT.AND P1, PT, R3, RZ, P5 ;  /* 0x000000ff0300720c */ /* 0x000fe20002f24270 */
[-C--:B------:R-:W-:Y:S01]  /*54e0*/  FMUL R73, R73, R88.reuse ;  /* 0x0000005849497220 */ /* 0x080fe20000400000 */
[----:B------:R-:W-:Y:S01]  /*54f0*/  ISETP.GT.AND P0, PT, R3, RZ, P4 ;  /* 0x000000ff0300720c */ /* 0x000fe20002704270 */
[-C--:B------:R-:W-:Y:S01]  /*5500*/  FMUL R75, R75, R88.reuse ;  /* 0x000000584b4b7220 */ /* 0x080fe20000400000 */
[----:B------:R-:W-:Y:S01]  /*5510*/  F2FP.TF32.F32.PACK_B R13, R13 ;  /* 0x0000000dff0d723e */ /* 0x000fe200024050ff */
[-C--:B------:R-:W-:Y:S01]  /*5520*/  FMUL R77, R77, R88.reuse ;  /* 0x000000584d4d7220 */ /* 0x080fe20000400000 */
[----:B------:R-:W-:Y:S01]  /*5530*/  F2FP.TF32.F32.PACK_B R5, R5 ;  /* 0x00000005ff05723e */ /* 0x000fe200024050ff */
[-C--:B------:R-:W-:Y:S01]  /*5540*/  FMUL R79, R79, R88.reuse ;  /* 0x000000584f4f7220 */ /* 0x080fe20000400000 */
[----:B------:R-:W-:Y:S01]  /*5550*/  F2FP.TF32.F32.PACK_B R61, R61 ;  /* 0x0000003dff3d723e */ /* 0x000fe200024050ff */
[----:B------:R0:W-:Y:S01]  /*5560*/  @P3 STG.E desc[UR36][R10.64], R13 ;  /* 0x0000000d0a003986 */ /* 0x0001e2000c101924 */
[----:B------:R-:W-:Y:S01]  /*5570*/  F2FP.TF32.F32.PACK_B R63, R63 ;  /* 0x0000003fff3f723e */ /* 0x000fe200024050ff */
[-C--:B------:R-:W-:Y:S01]  /*5580*/  FMUL R81, R81, R88.reuse ;  /* 0x0000005851517220 */ /* 0x080fe20000400000 */
[C---:B------:R-:W-:Y:S01]  /*5590*/  ISETP.GT.AND P3, PT, R4.reuse, 0x10, PT ;  /* 0x000000100400780c */ /* 0x040fe20003f64270 */
[----:B------:R1:W-:Y:S01]  /*55a0*/  @P1 STG.E desc[UR36][R8.64+0x20], R5 ;  /* 0x0000200508001986 */ /* 0x0003e2000c101924 */
[----:B------:R-:W-:Y:S01]  /*55b0*/  ISETP.GT.AND P1, PT, R3, 0x8, P5 ;  /* 0x000000080300780c */ /* 0x000fe20002f24270 */
[-C--:B------:R-:W-:Y:S01]  /*55c0*/  FMUL R83, R83, R88.reuse ;  /* 0x0000005853537220 */ /* 0x080fe20000400000 */
[----:B------:R-:W-:Y:S01]  /*55d0*/  ISETP.GT.AND P2, PT, R4, 0x11, PT ;  /* 0x000000110400780c */ /* 0x000fe20003f44270 */
[----:B------:R-:W-:Y:S01]  /*55e0*/  @P0 STG.E desc[UR36][R8.64+0x24], R61 ;  /* 0x0000243d08000986 */ /* 0x000fe2000c101924 */
[----:B------:R-:W-:Y:S01]  /*55f0*/  ISETP.GT.AND P0, PT, R3, 0x8, P4 ;  /* 0x000000080300780c */ /* 0x000fe20002704270 */
[-C--:B------:R-:W-:Y:S01]  /*5600*/  FMUL R85, R85, R88.reuse ;  /* 0x0000005855557220 */ /* 0x080fe20000400000 */
[----:B------:R-:W-:Y:S01]  /*5610*/  F2FP.TF32.F32.PACK_B R65, R65 ;  /* 0x00000041ff41723e */ /* 0x000fe200024050ff */
[-C--:B0-----:R-:W-:Y:S01]  /*5620*/  FMUL R13, R62, R88.reuse ;  /* 0x000000583e0d7220 */ /* 0x081fe20000400000 */
[----:B------:R-:W-:Y:S01]  /*5630*/  F2FP.TF32.F32.PACK_B R67, R67 ;  /* 0x00000043ff43723e */ /* 0x000fe200024050ff */
[-C--:B------:R-:W-:Y:S01]  /*5640*/  FMUL R87, R87, R88.reuse ;  /* 0x0000005857577220 */ /* 0x080fe20000400000 */
[----:B------:R-:W-:Y:S01]  /*5650*/  F2FP.TF32.F32.PACK_B R69, R69 ;  /* 0x00000045ff45723e */ /* 0x000fe200024050ff */
[-C--:B-1----:R-:W-:Y:S01]  /*5660*/  FMUL R5, R64, R88.reuse ;  /* 0x0000005840057220 */ /* 0x082fe20000400000 */
[----:B------:R-:W-:Y:S01]  /*5670*/  F2FP.TF32.F32.PACK_B R13, R13 ;  /* 0x0000000dff0d723e */ /* 0x000fe200024050ff */
[-C--:B------:R-:W-:Y:S01]  /*5680*/  FMUL R25, R25, R88.reuse ;  /* 0x0000005819197220 */ /* 0x080fe20000400000 */
[----:B------:R-:W-:Y:S01]  /*5690*/  F2FP.TF32.F32.PACK_B R71, R71 ;  /* 0x00000047ff47723e */ /* 0x000fe200024050ff */
[-C--:B------:R-:W-:Y:S01]  /*56a0*/  FMUL R27, R27, R88.reuse ;  /* 0x000000581b1b7220 */ /* 0x080fe20000400000 */
[----:B------:R-:W-:Y:S01]  /*56b0*/  F2FP.TF32.F32.PACK_B R5, R5 ;  /* 0x00000005ff05723e */ /* 0x000fe200024050ff */
[----:B------:R-:W-:Y:S01]  /*56c0*/  @P0 STG.E desc[UR36][R10.64+0x24], R63 ;  /* 0x0000243f0a000986 */ /* 0x000fe2000c101924 */
[----:B------:R-:W-:Y:S01]  /*56d0*/  ISETP.GT.AND P0, PT, R3, RZ, P3 ;  /* 0x000000ff0300720c */ /* 0x000fe20001f04270 */
[-C--:B------:R-:W-:Y:S01]  /*56e0*/  FMUL R29, R29, R88.reuse ;  /* 0x000000581d1d7220 */ /* 0x080fe20000400000 */
[----:B------:R-:W-:Y:S01]  /*56f0*/  F2FP.TF32.F32.PACK_B R73, R73 ;  /* 0x00000049ff49723e */ /* 0x000fe200024050ff */
[----:B------:R0:W-:Y:S01]  /*5700*/  @P1 STG.E desc[UR36][R10.64+0x20], R13 ;  /* 0x0000200d0a001986 */ /* 0x0001e2000c101924 */
[C---:B------:R-:W-:Y:S01]  /*5710*/  ISETP.GT.AND P1, PT, R4.reuse, 0x19, PT ;  /* 0x000000190400780c */ /* 0x040fe20003f24270 */
[-C--:B------:R-:W-:Y:S01]  /*5720*/  FMUL R31, R31, R88.reuse ;  /* 0x000000581f1f7220 */ /* 0x080fe20000400000 */
[----:B------:R-:W-:Y:S01]  /*5730*/  F2FP.TF32.F32.PACK_B R75, R75 ;  /* 0x0000004bff4b723e */ /* 0x000fe200024050ff */
[-C--:B------:R-:W-:Y:S01]  /*5740*/  FMUL R33, R33, R88.reuse ;  /* 0x0000005821217220 */ /* 0x080fe20000400000 */
[C---:B------:R-:W-:Y:S01]  /*5750*/  ISETP.GT.AND P5, PT, R4.reuse, 0x28, PT ;  /* 0x000000280400780c */ /* 0x040fe20003fa4270 */
[-C--:B------:R-:W-:Y:S01]  /*5760*/  FMUL R35, R35, R88.reuse ;  /* 0x0000005823237220 */ /* 0x080fe20000400000 */
[----:B------:R-:W-:Y:S01]  /*5770*/  ISETP.GT.AND P4, PT, R4, 0x29, PT ;  /* 0x000000290400780c */ /* 0x000fe20003f84270 */
[-C--:B------:R-:W-:Y:S01]  /*5780*/  FMUL R37, R37, R88.reuse ;  /* 0x0000005825257220 */ /* 0x080fe20000400000 */
[----:B------:R-:W-:Y:S01]  /*5790*/  F2FP.TF32.F32.PACK_B R77, R77 ;  /* 0x0000004dff4d723e */ /* 0x000fe200024050ff */
[----:B------:R1:W-:Y:S01]  /*57a0*/  @P0 STG.E desc[UR36][R8.64+0x40], R5 ;  /* 0x0000400508000986 */ /* 0x0003e2000c101924 */
[----:B------:R-:W-:Y:S01]  /*57b0*/  ISETP.GT.AND P0, PT, R3, RZ, P2 ;  /* 0x000000ff0300720c */ /* 0x000fe20001704270 */
[-C--:B0-----:R-:W-:Y:S01]  /*57c0*/  FMUL R13, R66, R88.reuse ;  /* 0x00000058420d7220 */ /* 0x081fe20000400000 */
[----:B------:R-:W-:Y:S01]  /*57d0*/  F2FP.TF32.F32.PACK_B R79, R79 ;  /* 0x0000004fff4f723e */ /* 0x000fe200024050ff */
[-C--:B------:R-:W-:Y:S01]  /*57e0*/  FMUL R39, R39, R88.reuse ;  /* 0x0000005827277220 */ /* 0x080fe20000400000 */
[----:B------:R-:W-:Y:S01]  /*57f0*/  F2FP.TF32.F32.PACK_B R81, R81 ;  /* 0x00000051ff51723e */ /* 0x000fe200024050ff */
[-C--:B------:R-:W-:Y:S01]  /*5800*/  FMUL R41, R41, R88.reuse ;  /* 0x0000005829297220 */ /* 0x080fe20000400000 */
[----:B------:R-:W-:Y:S01]  /*5810*/  F2FP.TF32.F32.PACK_B R13, R13 ;  /* 0x0000000dff0d723e */ /* 0x000fe200024050ff */
[-C--:B------:R-:W-:Y:S01]  /*5820*/  FMUL R43, R43, R88.reuse ;  /* 0x000000582b2b7220 */ /* 0x080fe20000400000 */
[----:B------:R-:W-:Y:S01]  /*5830*/  F2FP.TF32.F32.PACK_B R83, R83 ;  /* 0x00000053ff53723e */ /* 0x000fe200024050ff */
[-C--:B------:R-:W-:Y:S01]  /*5840*/  FMUL R45, R45, R88.reuse ;  /* 0x000000582d2d7220 */ /* 0x080fe20000400000 */
[----:B------:R-:W-:Y:S01]  /*5850*/  P2R R57, PR, RZ, 0x20 ;  /* 0x00000020ff397803 */ /* 0x000fe20000000000 */
[-C--:B-1----:R-:W-:Y:S01]  /*5860*/  FMUL R5, R68, R88.reuse ;  /* 0x0000005844057220 */ /* 0x082fe20000400000 */
[----:B------:R-:W-:Y:S01]  /*5870*/  P2R R56, PR, RZ, 0x10 ;  /* 0x00000010ff387803 */ /* 0x000fe20000000000 */
[----:B------:R-:W-:Y:S01]  /*5880*/  @P0 STG.E desc[UR36][R8.64+0x44], R65 ;  /* 0x0000444108000986 */ /* 0x000fe2000c101924 */
[----:B------:R-:W-:Y:S01]  /*5890*/  ISETP.GT.AND P0, PT, R3, 0x8, P3 ;  /* 0x000000080300780c */ /* 0x000fe20001f04270 */
[-C--:B------:R-:W-:Y:S01]  /*58a0*/  FMUL R47, R47, R88.reuse ;  /* 0x000000582f2f7220 */ /* 0x080fe20000400000 */
[----:B------:R-:W-:Y:S01]  /*58b0*/  F2FP.TF32.F32.PACK_B R5, R5 ;  /* 0x00000005ff05723e */ /* 0x000fe200024050ff */
[-C--:B------:R-:W-:Y:S01]  /*58c0*/  FMUL R49, R49, R88.reuse ;  /* 0x0000005831317220 */ /* 0x080fe20000400000 */
[----:B------:R-:W-:Y:S01]  /*58d0*/  ISETP.GT.AND P3, PT, R4, 0x30, PT ;  /* 0x000000300400780c */ /* 0x000fe20003f64270 */
[-C--:B------:R-:W-:Y:S01]  /*58e0*/  FMUL R51, R51, R88.reuse ;  /* 0x0000005833337220 */ /* 0x080fe20000400000 */
[----:B------:R-:W-:Y:S01]  /*58f0*/  F2FP.TF32.F32.PACK_B R85, R85 ;  /* 0x00000055ff55723e */ /* 0x000fe200024050ff */
[-C--:B------:R-:W-:Y:S01]  /*5900*/  FMUL R53, R53, R88.reuse ;  /* 0x0000005835357220 */ /* 0x080fe20000400000 */
[----:B------:R-:W-:Y:S01]  /*5910*/  F2FP.TF32.F32.PACK_B R87, R87 ;  /* 0x00000057ff57723e */ /* 0x000fe200024050ff */
[----:B------:R-:W-:Y:S01]  /*5920*/  FMUL R55, R55, R88 ;  /* 0x0000005837377220 */ /* 0x000fe20000400000 */
[----:B------:R-:W-:-:S02]  /*5930*/  F2FP.TF32.F32.PACK_B R25, R25 ;  /* 0x00000019ff19723e */ /* 0x000fc400024050ff */
[----:B------:R-:W-:Y:S01]  /*5940*/  F2FP.TF32.F32.PACK_B R27, R27 ;  /* 0x0000001bff1b723e */ /* 0x000fe200024050ff */
[----:B------:R0:W-:Y:S01]  /*5950*/  @P0 STG.E desc[UR36][R10.64+0x40], R13 ;  /* 0x0000400d0a000986 */ /* 0x0001e2000c101924 */
[----:B------:R-:W-:Y:S02]  /*5960*/  ISETP.GT.AND P0, PT, R3, 0x8, P2 ;  /* 0x000000080300780c */ /* 0x000fe40001704270 */
[----:B------:R-:W-:Y:S02]  /*5970*/  ISETP.GT.AND P2, PT, R4, 0x18, PT ;  /* 0x000000180400780c */ /* 0x000fe40003f44270 */
[----:B------:R-:W-:Y:S02]  /*5980*/  F2FP.TF32.F32.PACK_B R29, R29 ;  /* 0x0000001dff1d723e */ /* 0x000fe400024050ff */
[----:B------:R-:W-:Y:S02]  /*5990*/  F2FP.TF32.F32.PACK_B R31, R31 ;  /* 0x0000001fff1f723e */ /* 0x000fe400024050ff */
[----:B------:R-:W-:-:S02]  /*59a0*/  F2FP.TF32.F32.PACK_B R33, R33 ;  /* 0x00000021ff21723e */ /* 0x000fc400024050ff */
[----:B------:R-:W-:Y:S01]  /*59b0*/  F2FP.TF32.F32.PACK_B R35, R35 ;  /* 0x00000023ff23723e */ /* 0x000fe200024050ff */
[----:B0-----:R-:W-:Y:S01]  /*59c0*/  FMUL R13, R70, R88 ;  /* 0x00000058460d7220 */ /* 0x001fe20000400000 */
[----:B------:R-:W-:Y:S01]  /*59d0*/  F2FP.TF32.F32.PACK_B R37, R37 ;  /* 0x00000025ff25723e */ /* 0x000fe200024050ff */
[----:B------:R-:W-:Y:S01]  /*59e0*/  @P0 STG.E desc[UR36][R10.64+0x44], R67 ;  /* 0x000044430a000986 */ /* 0x000fe2000c101924 */
[----:B------:R-:W-:Y:S02]  /*59f0*/  ISETP.GT.AND P0, PT, R3, RZ, P2 ;  /* 0x000000ff0300720c */ /* 0x000fe40001704270 */
[----:B------:R-:W-:Y:S02]  /*5a00*/  F2FP.TF32.F32.PACK_B R13, R13 ;  /* 0x0000000dff0d723e */ /* 0x000fe400024050ff */
[----:B------:R-:W-:Y:S02]  /*5a10*/  F2FP.TF32.F32.PACK_B R39, R39 ;  /* 0x00000027ff27723e */ /* 0x000fe400024050ff */
[----:B------:R-:W-:-:S02]  /*5a20*/  F2FP.TF32.F32.PACK_B R41, R41 ;  /* 0x00000029ff29723e */ /* 0x000fc400024050ff */
[----:B------:R-:W-:Y:S02]  /*5a30*/  F2FP.TF32.F32.PACK_B R43, R43 ;  /* 0x0000002bff2b723e */ /* 0x000fe400024050ff */
[----:B------:R-:W-:Y:S02]  /*5a40*/  F2FP.TF32.F32.PACK_B R45, R45 ;  /* 0x0000002dff2d723e */ /* 0x000fe400024050ff */
[----:B------:R-:W-:Y:S01]  /*5a50*/  F2FP.TF32.F32.PACK_B R47, R47 ;  /* 0x0000002fff2f723e */ /* 0x000fe200024050ff */
[----:B------:R0:W-:Y:S01]  /*5a60*/  @P0 STG.E desc[UR36][R8.64+0x60], R5 ;  /* 0x0000600508000986 */ /* 0x0001e2000c101924 */
[----:B------:R-:W-:Y:S02]  /*5a70*/  ISETP.GT.AND P0, PT, R3, RZ, P1 ;  /* 0x000000ff0300720c */ /* 0x000fe40000f04270 */
[----:B------:R-:W-:Y:S02]  /*5a80*/  F2FP.TF32.F32.PACK_B R49, R49 ;  /* 0x00000031ff31723e */ /* 0x000fe400024050ff */
[----:B------:R-:W-:-:S02]  /*5a90*/  F2FP.TF32.F32.PACK_B R51, R51 ;  /* 0x00000033ff33723e */ /* 0x000fc400024050ff */
[----:B------:R-:W-:Y:S02]  /*5aa0*/  F2FP.TF32.F32.PACK_B R53, R53 ;  /* 0x00000035ff35723e */ /* 0x000fe400024050ff */
[----:B------:R-:W-:Y:S01]  /*5ab0*/  F2FP.TF32.F32.PACK_B R55, R55 ;  /* 0x00000037ff37723e */ /* 0x000fe200024050ff */
[----:B0-----:R-:W-:-:S04]  /*5ac0*/  FMUL R5, R72, R88 ;  /* 0x0000005848057220 */ /* 0x001fc80000400000 */
[----:B------:R-:W-:Y:S01]  /*5ad0*/  @P0 STG.E desc[UR36][R8.64+0x64], R69 ;  /* 0x0000644508000986 */ /* 0x000fe2000c101924 */
[----:B------:R-:W-:Y:S02]  /*5ae0*/  ISETP.GT.AND P0, PT, R3, 0x8, P2 ;  /* 0x000000080300780c */ /* 0x000fe40001704270 */
[----:B------:R-:W-:Y:S02]  /*5af0*/  ISETP.GT.AND P2, PT, R4, 0x20, PT ;  /* 0x000000200400780c */ /* 0x000fe40003f44270 */
[----:B------:R-:W-:-:S09]  /*5b00*/  F2FP.TF32.F32.PACK_B R5, R5 ;  /* 0x00000005ff05723e */ /* 0x000fd200024050ff */
[----:B------:R0:W-:Y:S01]  /*5b10*/  @P0 STG.E desc[UR36][R10.64+0x60], R13 ;  /* 0x0000600d0a000986 */ /* 0x0001e2000c101924 */
[----:B------:R-:W-:Y:S02]  /*5b20*/  ISETP.GT.AND P0, PT, R3, 0x8, P1 ;  /* 0x000000080300780c */ /* 0x000fe40000f04270 */
[----:B------:R-:W-:Y:S01]  /*5b30*/  ISETP.GT.AND P1, PT, R4, 0x21, PT ;  /* 0x000000210400780c */ /* 0x000fe20003f24270 */
[----:B0-----:R-:W-:-:S10]  /*5b40*/  FMUL R13, R74, R88 ;  /* 0x000000584a0d7220 */ /* 0x001fd40000400000 */
[----:B------:R-:W-:Y:S01]  /*5b50*/  @P0 STG.E desc[UR36][R10.64+0x64], R71 ;  /* 0x000064470a000986 */ /* 0x000fe2000c101924 */
[----:B------:R-:W-:Y:S02]  /*5b60*/  ISETP.GT.AND P0, PT, R3, RZ, P2 ;  /* 0x000000ff0300720c */ /* 0x000fe40001704270 */
[----:B------:R-:W-:-:S11]  /*5b70*/  F2FP.TF32.F32.PACK_B R13, R13 ;  /* 0x0000000dff0d723e */ /* 0x000fd600024050ff */
[----:B------:R0:W-:Y:S01]  /*5b80*/  @P0 STG.E desc[UR36][R8.64+0x80], R5 ;  /* 0x0000800508000986 */ /* 0x0001e2000c101924 */
[----:B------:R-:W-:Y:S01]  /*5b90*/  ISETP.GT.AND P0, PT, R3, RZ, P1 ;  /* 0x000000ff0300720c */ /* 0x000fe20000f04270 */
[----:B0-----:R-:W-:-:S12]  /*5ba0*/  FMUL R5, R76, R88 ;  /* 0x000000584c057220 */ /* 0x001fd80000400000 */
[----:B------:R-:W-:Y:S01]  /*5bb0*/  @P0 STG.E desc[UR36][R8.64+0x84], R73 ;  /* 0x0000844908000986 */ /* 0x000fe2000c101924 */
[----:B------:R-:W-:Y:S02]  /*5bc0*/  ISETP.GT.AND P0, PT, R3, 0x8, P2 ;  /* 0x000000080300780c */ /* 0x000fe40001704270 */
[----:B------:R-:W-:Y:S02]  /*5bd0*/  F2FP.TF32.F32.PACK_B R5, R5 ;  /* 0x00000005ff05723e */ /* 0x000fe400024050ff */
[----:B------:R-:W-:-:S09]  /*5be0*/  ISETP.GT.AND P2, PT, R4, 0x38, PT ;  /* 0x000000380400780c */ /* 0x000fd20003f44270 */
[----:B------:R0:W-:Y:S01]  /*5bf0*/  @P0 STG.E desc[UR36][R10.64+0x80], R13 ;  /* 0x0000800d0a000986 */ /* 0x0001e2000c101924 */
[----:B------:R-:W-:Y:S01]  /*5c00*/  ISETP.GT.AND P0, PT, R3, 0x8, P1 ;  /* 0x000000080300780c */ /* 0x000fe20000f04270 */
[----:B0-----:R-:W-:-:S12]  /*5c10*/  FMUL R13, R78, R88 ;  /* 0x000000584e0d7220 */ /* 0x001fd80000400000 */
        /* <DEDUP_REMOVED lines=8> */
[----:B------:R-:W-:-:S11]  /*5ca0*/  F2FP.TF32.F32.PACK_B R5, R5 ;  /* 0x00000005ff05723e */ /* 0x000fd600024050ff */
[----:B------:R0:W-:Y:S01]  /*5cb0*/  @P0 STG.E desc[UR36][R10.64+0xa0], R13 ;  /* 0x0000a00d0a000986 */ /* 0x0001e2000c101924 */
[C---:B------:R-:W-:Y:S02]  /*5cc0*/  ISETP.GT.AND P0, PT, R3.reuse, 0x8, P4 ;  /* 0x000000080300780c */ /* 0x040fe40002704270 */
[----:B------:R-:W-:Y:S01]  /*5cd0*/  ISETP.GT.AND P4, PT, R3, 0x8, P2 ;  /* 0x000000080300780c */ /* 0x000fe20001784270 */
[----:B0-----:R-:W-:-:S10]  /*5ce0*/  FMUL R13, R82, R88 ;  /* 0x00000058520d7220 */ /* 0x001fd40000400000 */
[----:B------:R-:W-:Y:S01]  /*5cf0*/  @P0 STG.E desc[UR36][R10.64+0xa4], R79 ;  /* 0x0000a44f0a000986 */ /* 0x000fe2000c101924 */
[----:B------:R-:W-:Y:S02]  /*5d00*/  ISETP.GT.AND P0, PT, R3, RZ, P3 ;  /* 0x000000ff0300720c */ /* 0x000fe40001f04270 */
[----:B------:R-:W-:-:S11]  /*5d10*/  F2FP.TF32.F32.PACK_B R13, R13 ;  /* 0x0000000dff0d723e */ /* 0x000fd600024050ff */
[----:B------:R0:W-:Y:S01]  /*5d20*/  @P0 STG.E desc[UR36][R8.64+0xc0], R5 ;  /* 0x0000c00508000986 */ /* 0x0001e2000c101924 */
[----:B------:R-:W-:-:S04]  /*5d30*/  ISETP.GT.AND P0, PT, R4, 0x31, PT ;  /* 0x000000310400780c */ /* 0x000fc80003f04270 */
[----:B------:R-:W-:Y:S01]  /*5d40*/  ISETP.GT.AND P1, PT, R3, RZ, P0 ;  /* 0x000000ff0300720c */ /* 0x000fe20000724270 */
[----:B0-----:R-:W-:-:S05]  /*5d50*/  FMUL R5, R84, R88 ;  /* 0x0000005854057220 */ /* 0x001fca0000400000 */
[----:B------:R-:W-:-:S07]  /*5d60*/  F2FP.TF32.F32.PACK_B R5, R5 ;  /* 0x00000005ff05723e */ /* 0x000fce00024050ff */
[----:B------:R-:W-:Y:S01]  /*5d70*/  @P1 STG.E desc[UR36][R8.64+0xc4], R81 ;  /* 0x0000c45108001986 */ /* 0x000fe2000c101924 */
[----:B------:R-:W-:-:S13]  /*5d80*/  ISETP.GT.AND P1, PT, R3, 0x8, P3 ;  /* 0x000000080300780c */ /* 0x000fda0001f24270 */
[----:B------:R0:W-:Y:S01]  /*5d90*/  @P1 STG.E desc[UR36][R10.64+0xc0], R13 ;  /* 0x0000c00d0a001986 */ /* 0x0001e2000c101924 */
[----:B------:R-:W-:-:S13]  /*5da0*/  ISETP.GT.AND P1, PT, R3, 0x8, P0 ;  /* 0x000000080300780c */ /* 0x000fda0000724270 */
[----:B------:R-:W-:Y:S01]  /*5db0*/  @P1 STG.E desc[UR36][R10.64+0xc4], R83 ;  /* 0x0000c4530a001986 */ /* 0x000fe2000c101924 */
[----:B------:R-:W-:-:S05]  /*5dc0*/  IADD3 R14, P1, R91, R10, RZ ;  /* 0x0000000a5b0e7210 */ /* 0x000fca0007f3e0ff */
[----:B------:R-:W-:Y:S01]  /*5dd0*/  IMAD.X R15, R23, 0x1, R11, P1 ;  /* 0x00000001170f7824 */ /* 0x000fe200008e060b */
[----:B------:R-:W-:-:S13]  /*5de0*/  ISETP.GT.AND P1, PT, R3, RZ, P2 ;  /* 0x000000ff0300720c */ /* 0x000fda0001724270 */
[----:B------:R1:W-:Y:S01]  /*5df0*/  @P1 STG.E desc[UR36][R8.64+0xe0], R5 ;  /* 0x0000e00508001986 */ /* 0x0003e2000c101924 */
[----:B------:R-:W-:-:S05]  /*5e00*/  IADD3 R20, P1, R91, R10, RZ ;  /* 0x0000000a5b147210 */ /* 0x000fca0007f3e0ff */
[----:B------:R-:W-:Y:S01]  /*5e10*/  IMAD.X R21, R23, 0x1, R11, P1 ;  /* 0x0000000117157824 */ /* 0x000fe200008e060b */
[----:B------:R-:W-:-:S05]  /*5e20*/  IADD3 R12, P1, R91, R8, RZ ;  /* 0x000000085b0c7210 */ /* 0x000fca0007f3e0ff */
[----:B0-----:R-:W-:Y:S01]  /*5e30*/  IMAD.X R13, R23, 0x1, R9, P1 ;  /* 0x00000001170d7824 */ /* 0x001fe200008e0609 */
[----:B------:R-:W-:Y:S01]  /*5e40*/  ISETP.GT.AND P1, PT, R4, 0x39, PT ;  /* 0x000000390400780c */ /* 0x000fe20003f24270 */
[-C--:B-1----:R-:W-:Y:S01]  /*5e50*/  FMUL R5, R86, R88.reuse ;  /* 0x0000005856057220 */ /* 0x082fe20000400000 */
[----:B------:R-:W-:Y:S02]  /*5e60*/  FMUL R23, R24, R88 ;  /* 0x0000005818177220 */ /* 0x000fe40000400000 */
[----:B------:R-:W-:Y:S02]  /*5e70*/  ISETP.GT.AND P5, PT, R3, RZ, P1 ;  /* 0x000000ff0300720c */ /* 0x000fe40000fa4270 */
[----:B------:R-:W-:Y:S02]  /*5e80*/  F2FP.TF32.F32.PACK_B R5, R5 ;  /* 0x00000005ff05723e */ /* 0x000fe400024050ff */
[----:B------:R-:W-:-:S09]  /*5e90*/  F2FP.TF32.F32.PACK_B R23, R23 ;  /* 0x00000017ff17723e */ /* 0x000fd200024050ff */
[----:B------:R-:W-:Y:S01]  /*5ea0*/  @P5 STG.E desc[UR36][R8.64+0xe4], R85 ;  /* 0x0000e45508005986 */ /* 0x000fe2000c101924 */
[----:B------:R-:W-:-:S03]  /*5eb0*/  ISETP.GT.AND P5, PT, R4, 0x1, PT ;  /* 0x000000010400780c */ /* 0x000fc60003fa4270 */
[----:B------:R0:W-:Y:S01]  /*5ec0*/  @P4 STG.E desc[UR36][R10.64+0xe0], R5 ;  /* 0x0000e0050a004986 */ /* 0x0001e2000c101924 */
[C---:B------:R-:W-:Y:S02]  /*5ed0*/  ISETP.GT.AND P4, PT, R3.reuse, 0x8, P1 ;  /* 0x000000080300780c */ /* 0x040fe40000f84270 */
[----:B------:R-:W-:Y:S01]  /*5ee0*/  ISETP.GT.AND P5, PT, R3, 0x80, P5 ;  /* 0x000000800300780c */ /* 0x000fe20002fa4270 */
[----:B0-----:R-:W-:-:S10]  /*5ef0*/  FMUL R5, R26, R88 ;  /* 0x000000581a057220 */ /* 0x001fd40000400000 */
[----:B------:R0:W-:Y:S01]  /*5f00*/  @P4 STG.E desc[UR36][R10.64+0xe4], R87 ;  /* 0x0000e4570a004986 */ /* 0x0001e2000c101924 */
[C---:B------:R-:W-:Y:S01]  /*5f10*/  ISETP.GT.AND P4, PT, R3.reuse, 0x80, P6 ;  /* 0x000000800300780c */ /* 0x040fe20003784270 */
[----:B------:R-:W-:Y:S01]  /*5f20*/  @P5 IMAD.MOV.U32 R8, RZ, RZ, R12 ;  /* 0x000000ffff085224 */ /* 0x000fe200078e000c */
[----:B------:R-:W-:Y:S01]  /*5f30*/  ISETP.GT.AND P6, PT, R3, 0x88, P6 ;  /* 0x000000880300780c */ /* 0x000fe200037c4270 */
[----:B------:R-:W-:Y:S01]  /*5f40*/  @P5 IMAD.MOV.U32 R9, RZ, RZ, R13 ;  /* 0x000000ffff095224 */ /* 0x000fe200078e000d */
[----:B------:R-:W-:Y:S01]  /*5f50*/  F2FP.TF32.F32.PACK_B R5, R5 ;  /* 0x00000005ff05723e */ /* 0x000fe200024050ff */
[----:B0-----:R-:W-:-:S08]  /*5f60*/  FMUL R11, R28, R88 ;  /* 0x000000581c0b7220 */ /* 0x001fd00000400000 */
[----:B------:R-:W-:Y:S01]  /*5f70*/  @P4 STG.E desc[UR36][R12.64], R23 ;  /* 0x000000170c004986 */ /* 0x000fe2000c101924 */
[----:B------:R-:W-:Y:S02]  /*5f80*/  ISETP.NE.AND P4, PT, R56, RZ, PT ;  /* 0x000000ff3800720c */ /* 0x000fe40003f85270 */
[----:B------:R-:W-:Y:S01]  /*5f90*/  F2FP.TF32.F32.PACK_B R11, R11 ;  /* 0x0000000bff0b723e */ /* 0x000fe200024050ff */
[----:B------:R-:W-:Y:S01]  /*5fa0*/  @P5 STG.E desc[UR36][R8.64+0x4], R25 ;  /* 0x0000041908005986 */ /* 0x000fe2000c101924 */
[----:B------:R-:W-:-:S03]  /*5fb0*/  ISETP.NE.AND P5, PT, R57, RZ, PT ;  /* 0x000000ff3900720c */ /* 0x000fc60003fa5270 */
[----:B------:R0:W-:Y:S01]  /*5fc0*/  @P6 STG.E desc[UR36][R14.64], R5 ;  /* 0x000000050e006986 */ /* 0x0001e2000c101924 */
[----:B------:R-:W-:-:S04]  /*5fd0*/  ISETP.GT.AND P6, PT, R4, 0x1, PT ;  /* 0x000000010400780c */ /* 0x000fc80003fc4270 */
[----:B------:R-:W-:Y:S01]  /*5fe0*/  ISETP.GT.AND P6, PT, R3, 0x88, P6 ;  /* 0x000000880300780c */ /* 0x000fe200037c4270 */
[-C--:B0-----:R-:W-:Y:S01]  /*5ff0*/  FMUL R5, R30, R88.reuse ;  /* 0x000000581e057220 */ /* 0x081fe20000400000 */
[----:B------:R-:W-:-:S04]  /*6000*/  FMUL R15, R50, R88 ;  /* 0x00000058320f7220 */ /* 0x000fc80000400000 */
[----:B------:R-:W-:-:S07]  /*6010*/  F2FP.TF32.F32.PACK_B R5, R5 ;  /* 0x00000005ff05723e */ /* 0x000fce00024050ff */
[----:B------:R0:W-:Y:S01]  /*6020*/  @P6 STG.E desc[UR36][R20.64+0x4], R27 ;  /* 0x0000041b14006986 */ /* 0x0001e2000c101924 */
[----:B------:R-:W-:Y:S02]  /*6030*/  ISETP.GT.AND P6, PT, R4, 0x8, PT ;  /* 0x000000080400780c */ /* 0x000fe40003fc4270 */
[----:B------:R-:W-:Y:S02]  /*6040*/  F2FP.TF32.F32.PACK_B R15, R15 ;  /* 0x0000000fff0f723e */ /* 0x000fe400024050ff */
[----:B------:R-:W-:Y:S01]  /*6050*/  ISETP.GT.AND P6, PT, R3, 0x80, P6 ;  /* 0x000000800300780c */ /* 0x000fe200037c4270 */
[----:B0-----:R-:W-:-:S05]  /*6060*/  FMUL R21, R52, R88 ;  /* 0x0000005834157220 */ /* 0x001fca0000400000 */
[----:B------:R-:W-:-:S07]  /*6070*/  F2FP.TF32.F32.PACK_B R21, R21 ;  /* 0x00000015ff15723e */ /* 0x000fce00024050ff */
[----:B------:R-:W-:Y:S02]  /*6080*/  @P6 IMAD.MOV.U32 R8, RZ, RZ, R12 ;  /* 0x000000ffff086224 */ /* 0x000fe400078e000c */
[----:B------:R-:W-:-:S05]  /*6090*/  @P6 IMAD.MOV.U32 R9, RZ, RZ, R13 ;  /* 0x000000ffff096224 */ /* 0x000fca00078e000d */
[----:B------:R0:W-:Y:S01]  /*60a0*/  @P6 STG.E desc[UR36][R8.64+0x20], R11 ;  /* 0x0000200b08006986 */ /* 0x0001e2000c101924 */
[----:B------:R-:W-:-:S04]  /*60b0*/  ISETP.GT.AND P6, PT, R4, 0x9, PT ;  /* 0x000000090400780c */ /* 0x000fc80003fc4270 */
[----:B------:R-:W-:Y:S01]  /*60c0*/  ISETP.GT.AND P6, PT, R3, 0x80, P6 ;  /* 0x000000800300780c */ /* 0x000fe200037c4270 */
[----:B0-----:R-:W-:-:S05]  /*60d0*/  FMUL R11, R32, R88 ;  /* 0x00000058200b7220 */ /* 0x001fca0000400000 */
[----:B------:R-:W-:-:S07]  /*60e0*/  F2FP.TF32.F32.PACK_B R11, R11 ;  /* 0x0000000bff0b723e */ /* 0x000fce00024050ff */
[----:B------:R-:W-:Y:S02]  /*60f0*/  @P6 IMAD.MOV.U32 R8, RZ, RZ, R12 ;  /* 0x000000ffff086224 */ /* 0x000fe400078e000c */
[----:B------:R-:W-:-:S05]  /*6100*/  @P6 IMAD.MOV.U32 R9, RZ, RZ, R13 ;  /* 0x000000ffff096224 */ /* 0x000fca00078e000d */
[----:B------:R-:W-:Y:S01]  /*6110*/  @P6 STG.E desc[UR36][R8.64+0x24], R29 ;  /* 0x0000241d08006986 */ /* 0x000fe2000c101924 */
[----:B------:R-:W-:-:S04]  /*6120*/  ISETP.GT.AND P6, PT, R4, 0x8, PT ;  /* 0x000000080400780c */ /* 0x000fc80003fc4270 */
[----:B------:R-:W-:-:S13]  /*6130*/  ISETP.GT.AND P6, PT, R3, 0x88, P6 ;  /* 0x000000880300780c */ /* 0x000fda00037c4270 */
[----:B------:R0:W-:Y:S01]  /*6140*/  @P6 STG.E desc[UR36][R6.64+0x20], R5 ;  /* 0x0000200506006986 */ /* 0x0001e2000c101924 */
[----:B------:R-:W-:-:S04]  /*6150*/  ISETP.GT.AND P6, PT, R4, 0x9, PT ;  /* 0x000000090400780c */ /* 0x000fc80003fc4270 */
[----:B------:R-:W-:Y:S01]  /*6160*/  ISETP.GT.AND P6, PT, R3, 0x88, P6 ;  /* 0x000000880300780c */ /* 0x000fe200037c4270 */
[----:B0-----:R-:W-:-:S05]  /*6170*/  FMUL R5, R34, R88 ;  /* 0x0000005822057220 */ /* 0x001fca0000400000 */
[----:B------:R-:W-:-:S07]  /*6180*/  F2FP.TF32.F32.PACK_B R5, R5 ;  /* 0x00000005ff05723e */ /* 0x000fce00024050ff */
[----:B------:R-:W-:Y:S01]  /*6190*/  @P6 STG.E desc[UR36][R6.64+0x24], R31 ;  /* 0x0000241f06006986 */ /* 0x000fe2000c101924 */
[----:B------:R-:W-:-:S04]  /*61a0*/  ISETP.GT.AND P6, PT, R4, 0x10, PT ;  /* 0x000000100400780c */ /* 0x000fc80003fc4270 */
[----:B------:R-:W-:-:S13]  /*61b0*/  ISETP.GT.AND P6, PT, R3, 0x80, P6 ;  /* 0x000000800300780c */ /* 0x000fda00037c4270 */
        /* <DEDUP_REMOVED lines=54> */
[----:B------:R0:W-:Y:S01]  /*6520*/  @P6 STG.E desc[UR36][R6.64+0x80], R5 ;  /* 0x0000800506006986 */ /* 0x0001e2000c101924 */
[----:B------:R-:W-:-:S04]  /*6530*/  ISETP.GT.AND P6, PT, R4, 0x21, PT ;  /* 0x000000210400780c */ /* 0x000fc80003fc4270 */
[----:B------:R-:W-:-:S13]  /*6540*/  ISETP.GT.AND P6, PT, R3, 0x88, P6 ;  /* 0x000000880300780c */ /* 0x000fda00037c4270 */
[----:B------:R-:W-:Y:S02]  /*6550*/  @P6 IMAD.MOV.U32 R4, RZ, RZ, R6 ;  /* 0x000000ffff046224 */ /* 0x000fe400078e0006 */
[----:B0-----:R-:W-:-:S05]  /*6560*/  @P6 IMAD.MOV.U32 R5, RZ, RZ, R7 ;  /* 0x000000ffff056224 */ /* 0x001fca00078e0007 */
[----:B------:R0:W-:Y:S01]  /*6570*/  @P6 STG.E desc[UR36][R4.64+0x84], R43 ;  /* 0x0000842b04006986 */ /* 0x0001e2000c101924 */
[C---:B------:R-:W-:Y:S02]  /*6580*/  ISETP.GT.AND P6, PT, R3.reuse, 0x80, P5 ;  /* 0x000000800300780c */ /* 0x040fe40002fc4270 */
[----:B------:R-:W-:-:S11]  /*6590*/  ISETP.GT.AND P5, PT, R3, 0x88, P5 ;  /* 0x000000880300780c */ /* 0x000fd60002fa4270 */
[----:B0-----:R-:W-:Y:S02]  /*65a0*/  @P6 IMAD.MOV.U32 R4, RZ, RZ, R12 ;  /* 0x000000ffff046224 */ /* 0x001fe400078e000c */
[----:B------:R-:W-:-:S05]  /*65b0*/  @P6 IMAD.MOV.U32 R5, RZ, RZ, R13 ;  /* 0x000000ffff056224 */ /* 0x000fca00078e000d */
[----:B------:R0:W-:Y:S01]  /*65c0*/  @P6 STG.E desc[UR36][R4.64+0xa0], R9 ;  /* 0x0000a00904006986 */ /* 0x0001e2000c101924 */
[C---:B------:R-:W-:Y:S02]  /*65d0*/  ISETP.GT.AND P6, PT, R3.reuse, 0x80, P4 ;  /* 0x000000800300780c */ /* 0x040fe400027c4270 */
[----:B------:R-:W-:Y:S01]  /*65e0*/  ISETP.GT.AND P4, PT, R3, 0x88, P4 ;  /* 0x000000880300780c */ /* 0x000fe20002784270 */
[----:B0-----:R-:W-:-:S10]  /*65f0*/  FMUL R9, R48, R88 ;  /* 0x0000005830097220 */ /* 0x001fd40000400000 */
[----:B------:R-:W-:Y:S02]  /*6600*/  @P6 IMAD.MOV.U32 R4, RZ, RZ, R12 ;  /* 0x000000ffff046224 */ /* 0x000fe400078e000c */
[----:B------:R-:W-:Y:S01]  /*6610*/  @P6 IMAD.MOV.U32 R5, RZ, RZ, R13 ;  /* 0x000000ffff056224 */ /* 0x000fe200078e000d */
[----:B------:R-:W-:-:S04]  /*6620*/  F2FP.TF32.F32.PACK_B R9, R9 ;  /* 0x00000009ff09723e */ /* 0x000fc800024050ff */
[----:B------:R0:W-:Y:S02]  /*6630*/  @P6 STG.E desc[UR36][R4.64+0xa4], R45 ;  /* 0x0000a42d04006986 */ /* 0x0001e4000c101924 */
[----:B0-----:R-:W-:Y:S02]  /*6640*/  @P5 IMAD.MOV.U32 R4, RZ, RZ, R6 ;  /* 0x000000ffff045224 */ /* 0x001fe400078e0006 */
[----:B------:R-:W-:-:S05]  /*6650*/  @P5 IMAD.MOV.U32 R5, RZ, RZ, R7 ;  /* 0x000000ffff055224 */ /* 0x000fca00078e0007 */
[----:B------:R0:W-:Y:S01]  /*6660*/  @P5 STG.E desc[UR36][R4.64+0xa0], R11 ;  /* 0x0000a00b04005986 */ /* 0x0001e2000c101924 */
[C---:B------:R-:W-:Y:S02]  /*6670*/  ISETP.GT.AND P5, PT, R3.reuse, 0x80, P3 ;  /* 0x000000800300780c */ /* 0x040fe40001fa4270 */
[----:B------:R-:W-:Y:S01]  /*6680*/  ISETP.GT.AND P3, PT, R3, 0x88, P3 ;  /* 0x000000880300780c */ /* 0x000fe20001f64270 */
[----:B0-----:R-:W-:Y:S02]  /*6690*/  @P4 IMAD.MOV.U32 R4, RZ, RZ, R6 ;  /* 0x000000ffff044224 */ /* 0x001fe400078e0006 */
[----:B------:R-:W-:Y:S01]  /*66a0*/  FMUL R11, R54, R88 ;  /* 0x00000058360b7220 */ /* 0x000fe20000400000 */
[----:B------:R-:W-:-:S04]  /*66b0*/  @P4 IMAD.MOV.U32 R5, RZ, RZ, R7 ;  /* 0x000000ffff054224 */ /* 0x000fc800078e0007 */
[----:B------:R-:W-:Y:S01]  /*66c0*/  F2FP.TF32.F32.PACK_B R11, R11 ;  /* 0x0000000bff0b723e */ /* 0x000fe200024050ff */
[----:B------:R0:W-:Y:S01]  /*66d0*/  @P4 STG.E desc[UR36][R4.64+0xa4], R47 ;  /* 0x0000a42f04004986 */ /* 0x0001e2000c101924 */
[C---:B------:R-:W-:Y:S02]  /*66e0*/  ISETP.GT.AND P4, PT, R3.reuse, 0x80, P0 ;  /* 0x000000800300780c */ /* 0x040fe40000784270 */
[----:B------:R-:W-:Y:S01]  /*66f0*/  ISETP.GT.AND P0, PT, R3, 0x88, P0 ;  /* 0x000000880300780c */ /* 0x000fe20000704270 */
[----:B0-----:R-:W-:Y:S02]  /*6700*/  @P5 IMAD.MOV.U32 R4, RZ, RZ, R12 ;  /* 0x000000ffff045224 */ /* 0x001fe400078e000c */
[----:B------:R-:W-:-:S05]  /*6710*/  @P5 IMAD.MOV.U32 R5, RZ, RZ, R13 ;  /* 0x000000ffff055224 */ /* 0x000fca00078e000d */
        /* <DEDUP_REMOVED lines=10> */
[----:B------:R0:W-:Y:S02]  /*67c0*/  @P3 STG.E desc[UR36][R4.64+0xc0], R15 ;  /* 0x0000c00f04003986 */ /* 0x0001e4000c101924 */
[----:B0-----:R-:W-:Y:S02]  /*67d0*/  @P0 IMAD.MOV.U32 R4, RZ, RZ, R6 ;  /* 0x000000ffff040224 */ /* 0x001fe400078e0006 */
[----:B------:R-:W-:-:S05]  /*67e0*/  @P0 IMAD.MOV.U32 R5, RZ, RZ, R7 ;  /* 0x000000ffff050224 */ /* 0x000fca00078e0007 */
[----:B------:R0:W-:Y:S02]  /*67f0*/  @P0 STG.E desc[UR36][R4.64+0xc4], R51 ;  /* 0x0000c43304000986 */ /* 0x0001e4000c101924 */
[----:B0-----:R-:W-:Y:S02]  /*6800*/  @P5 IMAD.MOV.U32 R4, RZ, RZ, R12 ;  /* 0x000000ffff045224 */ /* 0x001fe400078e000c */
[----:B------:R-:W-:-:S05]  /*6810*/  @P5 IMAD.MOV.U32 R5, RZ, RZ, R13 ;  /* 0x000000ffff055224 */ /* 0x000fca00078e000d */
[----:B------:R0:W-:Y:S04]  /*6820*/  @P5 STG.E desc[UR36][R4.64+0xe0], R21 ;  /* 0x0000e01504005986 */ /* 0x0001e8000c101924 */
[----:B------:R1:W-:Y:S01]  /*6830*/  @P4 STG.E desc[UR36][R12.64+0xe4], R53 ;  /* 0x0000e4350c004986 */ /* 0x0003e2000c101924 */
[----:B0-----:R-:W-:Y:S02]  /*6840*/  @P2 IMAD.MOV.U32 R4, RZ, RZ, R6 ;  /* 0x000000ffff042224 */ /* 0x001fe400078e0006 */
[----:B------:R-:W-:-:S05]  /*6850*/  @P2 IMAD.MOV.U32 R5, RZ, RZ, R7 ;  /* 0x000000ffff052224 */ /* 0x000fca00078e0007 */
[----:B------:R1:W-:Y:S04]  /*6860*/  @P2 STG.E desc[UR36][R4.64+0xe0], R11 ;  /* 0x0000e00b04002986 */ /* 0x0003e8000c101924 */
[----:B------:R1:W-:Y:S02]  /*6870*/  @P1 STG.E desc[UR36][R6.64+0xe4], R55 ;  /* 0x0000e43706001986 */ /* 0x0003e4000c101924 */
.L_x_152:
[----:B------:R-:W-:Y:S05]  /*6880*/  BSYNC B0 ;  /* 0x0000000000007941 */ /* 0x000fea0003800000 */
.L_x_28:
[----:B------:R-:W-:Y:S01]  /*6890*/  ULDC UR4, c[0x0][0xc] ;  /* 0x0000030000047ab9 */ /* 0x000fe20000000800 */
[----:B------:R-:W-:Y:S01]  /*68a0*/  ULDC UR5, c[0x0][0x10] ;  /* 0x0000040000057ab9 */ /* 0x000fe20000000800 */
[----:B------:R-:W2:Y:S01]  /*68b0*/  LDC R3, c[0x0][0x14] ;  /* 0x00000500ff037b82 */ /* 0x000ea20000000800 */
[----:B------:R-:W-:Y:S01]  /*68c0*/  UIMAD.WIDE.U32 UR4, UR4, UR5, URZ ;  /* 0x00000005040472a5 */ /* 0x000fe2000f8e003f */
[----:B------:R-:W-:Y:S02]  /*68d0*/  IMAD.MOV.U32 R90, RZ, RZ, -0x1 ;  /* 0xffffffffff5a7424 */ /* 0x000fe400078e00ff */
[----:B------:R-:W-:-:S03]  /*68e0*/  IMAD.MOV.U32 R23, RZ, RZ, -0x1 ;  /* 0xffffffffff177424 */ /* 0x000fc600078e00ff */
[----:B--2---:R-:W-:-:S04]  /*68f0*/  IMAD.WIDE.U32 R16, R3, UR4, R16 ;  /* 0x0000000403107c25 */ /* 0x004fc8000f8e0010 */
[----:B------:R-:W-:Y:S01]  /*6900*/  IMAD R3, R3, UR5, RZ ;  /* 0x0000000503037c24 */ /* 0x000fe2000f8e02ff */
[----:B------:R-:W-:Y:S02]  /*6910*/  ULDC.64 UR4, c[0x0][0x650] ;  /* 0x0001940000047ab9 */ /* 0x000fe40000000a00 */
[----:B------:R-:W-:Y:S01]  /*6920*/  ISETP.GE.U32.AND P0, PT, R16, UR4, PT ;  /* 0x0000000410007c0c */ /* 0x000fe2000bf06070 */
[--C-:B------:R-:W-:Y:S01]  /*6930*/  IMAD.IADD R17, R17, 0x1, R3.reuse ;  /* 0x0000000111117824 */ /* 0x100fe200078e0203 */
[----:B------:R-:W-:-:S04]  /*6940*/  PRMT R3, RZ, 0x7610, R3 ;  /* 0x00007610ff037816 */ /* 0x000fc80000000003 */
[----:B------:R-:W-:-:S13]  /*6950*/  ISETP.GE.U32.AND.EX P0, PT, R17, UR5, PT, P0 ;  /* 0x0000000511007c0c */ /* 0x000fda000bf06100 */
[----:B------:R-:W-:Y:S05]  /*6960*/  @P0 BRA `(.L_x_153) ;  /* 0x0000000400640947 */ /* 0x000fea0003800000 */
[----:B-1----:R-:W1:Y:S01]  /*6970*/  S2R R12, SR_CTAID.X ;  /* 0x00000000000c7919 */ /* 0x002e620000002500 */
[----:B0-----:R-:W0:Y:S01]  /*6980*/  LDC.64 R10, c[0x0][0x628] ;  /* 0x00018a00ff0a7b82 */ /* 0x001e220000000a00 */
[----:B------:R-:W-:Y:S01]  /*6990*/  ULDC UR4, c[0x0][0x150] ;  /* 0x0000540000047ab9 */ /* 0x000fe20000000800 */
[----:B----4-:R-:W-:Y:S01]  /*69a0*/  IMAD.MOV.U32 R8, RZ, RZ, R16 ;  /* 0x000000ffff087224 */ /* 0x010fe200078e0010 */
[----:B------:R-:W2:Y:S01]  /*69b0*/  S2R R24, SR_CTAID.Y ;  /* 0x0000000000187919 */ /* 0x000ea20000002600 */
[----:B------:R-:W-:-:S04]  /*69c0*/  IMAD.MOV.U32 R9, RZ, RZ, R17 ;  /* 0x000000ffff097224 */ /* 0x000fc800078e0011 */
[----:B------:R-:W4:Y:S08]  /*69d0*/  LDC R21, c[0x0][0x144] ;  /* 0x00005100ff157b82 */ /* 0x000f300000000800 */
[----:B------:R-:W2:Y:S08]  /*69e0*/  LDC R0, c[0x0][0x630] ;  /* 0x00018c00ff007b82 */ /* 0x000eb00000000800 */
[----:B---3--:R-:W3:Y:S01]  /*69f0*/  LDC.64 R14, c[0x0][0x620] ;  /* 0x00018800ff0e7b82 */ /* 0x008ee20000000a00 */
[----:B0-----:R-:W-:-:S04]  /*6a00*/  ISETP.NE.U32.AND P0, PT, R10, RZ, PT ;  /* 0x000000ff0a00720c */ /* 0x001fc80003f05070 */
[----:B------:R-:W-:Y:S02]  /*6a10*/  ISETP.NE.AND.EX P0, PT, R11, RZ, PT, P0 ;  /* 0x000000ff0b00720c */ /* 0x000fe40003f05300 */
[----:B-1----:R-:W-:-:S05]  /*6a20*/  I2FP.F32.U32 R3, R12 ;  /* 0x0000000c00037245 */ /* 0x002fca0000201000 */
[----:B------:R-:W-:-:S04]  /*6a30*/  FMUL R3, R3, UR4 ;  /* 0x0000000403037c20 */ /* 0x000fc80008400000 */
[----:B------:R0:W1:Y:S02]  /*6a40*/  F2I.U32.TRUNC.NTZ R20, R3 ;  /* 0x0000000300147305 */ /* 0x000064000020f000 */
[----:B--2-4-:R-:W-:Y:S05]  /*6a50*/  @!P0 BRA `(.L_x_154) ;  /* 0x0000000000288947 */ /* 0x014fea0003800000 */
[----:B0-----:R-:W0:Y:S02]  /*6a60*/  LDC R3, c[0x0][0x634] ;  /* 0x00018d00ff037b82 */ /* 0x001e240000000800 */
        /* <DEDUP_REMOVED lines=9> */
.L_x_154:
[----:B------:R-:W2:Y:S01]  /*6b00*/  LDC.64 R28, c[0x0][0x640] ;  /* 0x00019000ff1c7b82 */ /* 0x000ea20000000a00 */
[-CC-:B------:R-:W-:Y:S01]  /*6b10*/  SHF.R.U64 R23, R8, R0.reuse, R9.reuse ;  /* 0x0000000008177219 */ /* 0x180fe20000001209 */
[----:B-1----:R-:W-:Y:S01]  /*6b20*/  IMAD.MOV R20, RZ, RZ, -R20 ;  /* 0x000000ffff147224 */ /* 0x002fe200078e0a14 */
[----:B------:R-:W-:Y:S01]  /*6b30*/  SHF.R.U32.HI R0, RZ, R0, R9 ;  /* 0x00000000ff007219 */ /* 0x000fe20000011609 */
[----:B------:R-:W-:Y:S01]  /*6b40*/  ULDC UR4, c[0x0][0x154] ;  /* 0x0000550000047ab9 */ /* 0x000fe20000000800 */
[----:B0-----:R-:W-:Y:S01]  /*6b50*/  IADD3 R3, P0, RZ, -R23, RZ ;  /* 0x80000017ff037210 */ /* 0x001fe20007f1e0ff */
[----:B------:R-:W-:Y:S02]  /*6b60*/  IMAD R21, R21, R20, R12 ;  /* 0x0000001415157224 */ /* 0x000fe400078e020c */
[----:B------:R-:W0:Y:S01]  /*6b70*/  LDC R6, c[0x0][0x618] ;  /* 0x00018600ff067b82 */ /* 0x000e220000000800 */
[----:B------:R-:W-:Y:S02]  /*6b80*/  IMAD.MOV.U32 R7, RZ, RZ, 0x1 ;  /* 0x00000001ff077424 */ /* 0x000fe400078e00ff */
[----:B------:R-:W-:-:S04]  /*6b90*/  IMAD.X R5, RZ, RZ, ~R0, P0 ;  /* 0x000000ffff057224 */ /* 0x000fc800000e0e00 */
[-C--:B---3--:R-:W-:Y:S01]  /*6ba0*/  IMAD R0, R5, R14.reuse, RZ ;  /* 0x0000000e05007224 */ /* 0x088fe200078e02ff */
[----:B------:R-:W1:Y:S01]  /*6bb0*/  LDC R8, c[0x0][0x608] ;  /* 0x00018200ff087b82 */ /* 0x000e620000000800 */
[----:B------:R-:W-:-:S04]  /*6bc0*/  IMAD.WIDE.U32 R4, R3, R14, R16 ;  /* 0x0000000e03047225 */ /* 0x000fc800078e0010 */
[----:B------:R-:W-:Y:S01]  /*6bd0*/  IMAD R3, R3, R15, R0 ;  /* 0x0000000f03037224 */ /* 0x000fe200078e0200 */
[----:B------:R-:W-:Y:S02]  /*6be0*/  I2FP.F32.U32 R0, R24 ;  /* 0x0000001800007245 */ /* 0x000fe40000201000 */
[----:B------:R-:W3:Y:S01]  /*6bf0*/  LDC R26, c[0x0][0x658] ;  /* 0x00019600ff1a7b82 */ /* 0x000ee20000000800 */
[----:B------:R-:W-:Y:S01]  /*6c00*/  IMAD.IADD R3, R5, 0x1, R3 ;  /* 0x0000000105037824 */ /* 0x000fe200078e0203 */
[----:B--2---:R-:W-:Y:S01]  /*6c10*/  ISETP.NE.U32.AND P0, PT, R28, RZ, PT ;  /* 0x000000ff1c00720c */ /* 0x004fe20003f05070 */
[----:B------:R-:W-:Y:S01]  /*6c20*/  FMUL R0, R0, UR4 ;  /* 0x0000000400007c20 */ /* 0x000fe20008400000 */
[----:B------:R-:W-:Y:S02]  /*6c30*/  IMAD.MOV.U32 R5, RZ, RZ, -0x1 ;  /* 0xffffffffff057424 */ /* 0x000fe400078e00ff */
[----:B------:R-:W-:Y:S01]  /*6c40*/  ISETP.NE.AND.EX P0, PT, R29, RZ, PT, P0 ;  /* 0x000000ff1d00720c */ /* 0x000fe20003f05300 */
[----:B------:R2:W4:Y:S01]  /*6c50*/  F2I.U32.TRUNC.NTZ R13, R0 ;  /* 0x00000000000d7305 */ /* 0x000522000020f000 */
[----:B------:R-:W2:Y:S01]  /*6c60*/  LDC R15, c[0x0][0x148] ;  /* 0x00005200ff0f7b82 */ /* 0x000ea20000000800 */
[----:B0-----:R-:W-:-:S02]  /*6c70*/  SHF.R.U64 R12, R4, R6, R3 ;  /* 0x00000006040c7219 */ /* 0x001fc40000001203 */
[----:B------:R-:W-:-:S05]  /*6c80*/  SHF.R.U32.HI R3, RZ, R6, R3 ;  /* 0x00000006ff037219 */ /* 0x000fca0000011603 */
[----:B------:R-:W0:Y:S01]  /*6c90*/  LDC R20, c[0x0][0x600] ;  /* 0x00018000ff147b82 */ /* 0x000e220000000800 */
[-CC-:B-1----:R-:W-:Y:S02]  /*6ca0*/  SHF.R.U64 R10, R12, R8.reuse, R3.reuse ;  /* 0x000000080c0a7219 */ /* 0x182fe40000001203 */
[----:B------:R-:W-:-:S05]  /*6cb0*/  SHF.R.U32.HI R3, RZ, R8, R3 ;  /* 0x00000008ff037219 */ /* 0x000fca0000011603 */
[----:B------:R-:W1:Y:S01]  /*6cc0*/  LDC R27, c[0x0][0x648] ;  /* 0x00019200ff1b7b82 */ /* 0x000e620000000800 */
[-C--:B---3--:R-:W-:Y:S02]  /*6cd0*/  SHF.L.U32 R4, R5, R26.reuse, RZ ;  /* 0x0000001a05047219 */ /* 0x088fe400000006ff */
[-CC-:B------:R-:W-:Y:S02]  /*6ce0*/  SHF.R.U64 R14, R10, R26.reuse, R3.reuse ;  /* 0x0000001a0a0e7219 */ /* 0x180fe40000001203 */
[----:B------:R-:W-:Y:S02]  /*6cf0*/  SHF.R.U32.HI R5, RZ, R26, R3 ;  /* 0x0000001aff057219 */ /* 0x000fe40000011603 */
[----:B------:R-:W-:Y:S01]  /*6d00*/  LOP3.LUT R25, RZ, R4, RZ, 0x33, !PT ;  /* 0x00000004ff197212 */ /* 0x000fe200078e33ff */
[----:B------:R-:W3:Y:S01]  /*6d10*/  LDC R30, c[0x0][0x638] ;  /* 0x00018e00ff1e7b82 */ /* 0x000ee20000000800 */
[----:B------:R-:W-:Y:S01]  /*6d20*/  SHF.L.U32 R26, R7, R26, RZ ;  /* 0x0000001a071a7219 */ /* 0x000fe200000006ff */
[----:B------:R-:W-:-:S06]  /*6d30*/  IMAD.MOV.U32 R4, RZ, RZ, R14 ;  /* 0x000000ffff047224 */ /* 0x000fcc00078e000e */
[----:B------:R-:W0:Y:S01]  /*6d40*/  LDC R31, c[0x0][0x610] ;  /* 0x00018400ff1f7b82 */ /* 0x000e220000000800 */
[----:B----4-:R-:W-:Y:S05]  /*6d50*/  @!P0 BRA `(.L_x_155) ;  /* 0x0000000000288947 */ /* 0x010fea0003800000 */
[----:B------:R-:W4:Y:S02]  /*6d60*/  LDC R3, c[0x0][0x64c] ;  /* 0x00019300ff037b82 */ /* 0x000f240000000800 */
[----:B----4-:R-:W-:-:S05]  /*6d70*/  IADD3 R3, P0, R14, R3, RZ ;  /* 0x000000030e037210 */ /* 0x010fca0007f1e0ff */
        /* <DEDUP_REMOVED lines=8> */
.L_x_155:
[----:B------:R-:W-:Y:S01]  /*6e00*/  ISETP.NE.AND P0, PT, R2, 0x1, PT ;  /* 0x000000010200780c */ /* 0x000fe20003f05270 */
[----:B0-----:R-:W-:Y:S01]  /*6e10*/  VIADD R7, R20, 0xffffffff ;  /* 0xffffffff14077836 */ /* 0x001fe20000000000 */
[----:B-12---:R-:W-:Y:S01]  /*6e20*/  SHF.R.U64 R0, R4, R27, R5 ;  /* 0x0000001b04007219 */ /* 0x006fe20000001205 */
[----:B------:R-:W-:Y:S01]  /*6e30*/  IMAD.MOV R13, RZ, RZ, -R13 ;  /* 0x000000ffff0d7224 */ /* 0x000fe200078e0a0d */
[----:B------:R-:W-:Y:S01]  /*6e40*/  LOP3.LUT R5, R10, R25, RZ, 0xc0, !PT ;  /* 0x000000190a057212 */ /* 0x000fe200078ec0ff */
[----:B------:R-:W-:Y:S01]  /*6e50*/  IMAD.MOV.U32 R4, RZ, RZ, 0x1 ;  /* 0x00000001ff047424 */ /* 0x000fe200078e00ff */
[----:B------:R-:W-:Y:S01]  /*6e60*/  LOP3.LUT R12, R12, R7, RZ, 0xc0, !PT ;  /* 0x000000070c0c7212 */ /* 0x000fe200078ec0ff */
[----:B------:R-:W-:Y:S02]  /*6e70*/  IMAD.MOV R3, RZ, RZ, -R0 ;  /* 0x000000ffff037224 */ /* 0x000fe400078e0a00 */
[----:B------:R-:W-:Y:S02]  /*6e80*/  IMAD R0, R26, R0, R5 ;  /* 0x000000001a007224 */ /* 0x000fe400078e0205 */
[----:B---3--:R-:W-:-:S02]  /*6e90*/  IMAD R3, R3, R30, R14 ;  /* 0x0000001e03037224 */ /* 0x008fc400078e020e */
[----:B------:R-:W-:Y:S02]  /*6ea0*/  @P0 IMAD R21, R15, R13, R24 ;  /* 0x0000000d0f150224 */ /* 0x000fe400078e0218 */
[----:B------:R-:W-:Y:S01]  /*6eb0*/  IMAD R5, R3, R20, R12 ;  /* 0x0000001403057224 */ /* 0x000fe200078e020c */
[----:B------:R-:W-:Y:S01]  /*6ec0*/  PRMT R3, R4, 0x7610, R3 ;  /* 0x0000761004037816 */ /* 0x000fe20000000003 */
[----:B------:R-:W-:-:S05]  /*6ed0*/  IMAD R0, R0, R31, R21 ;  /* 0x0000001f00007224 */ /* 0x000fca00078e0215 */
[----:B------:R-:W-:Y:S02]  /*6ee0*/  SEL R90, R5, R0, !P0 ;  /* 0x00000000055a7207 */ /* 0x000fe40004000000 */
[----:B------:R-:W-:-:S07]  /*6ef0*/  SEL R0, R0, R5, !P0 ;  /* 0x0000000500007207 */ /* 0x000fce0004000000 */
.L_x_153:
[----:B------:R-:W-:Y:S01]  /*6f00*/  LOP3.LUT P0, RZ, R3, 0xff, RZ, 0xc0, !PT ;  /* 0x000000ff03ff7812 */ /* 0x000fe2000780c0ff */
[----:B-----5:R-:W-:-:S12]  /*6f10*/  IMAD.MOV.U32 R100, RZ, RZ, R0 ;  /* 0x000000ffff647224 */ /* 0x020fd800078e0000 */
[----:B------:R-:W-:Y:S05]  /*6f20*/  @P0 BRA `(.L_x_156) ;  /* 0xffffff9c00f40947 */ /* 0x000fea000383ffff */
[----:B------:R-:W-:Y:S05]  /*6f30*/  EXIT ;  /* 0x000000000000794d */ /* 0x000fea0003800000 */
.L_x_3:
[----:B0-----:R-:W-:Y:S01]  /*6f40*/  ULDC.64 UR4, c[0x0][0x650] ;  /* 0x0001940000047ab9 */ /* 0x001fe20000000a00 */
        /* <DEDUP_REMOVED lines=25> */
.L_x_158:
[--C-:B------:R-:W-:Y:S01]  /*70e0*/  SHF.R.U64 R12, R10, R14, R11.reuse ;  /* 0x0000000e0a0c7219 */ /* 0x100fe2000000120b */
[----:B------:R-:W0:Y:S01]  /*70f0*/  LDC R22, c[0x0][0x618] ;  /* 0x00018600ff167b82 */ /* 0x000e220000000800 */
[----:B------:R-:W-:Y:S01]  /*7100*/  I2FP.F32.U32 R6, R4 ;  /* 0x0000000400067245 */ /* 0x000fe20000201000 */
[----:B------:R-:W-:Y:S01]  /*7110*/  ULDC UR4, c[0x0][0x150] ;  /* 0x0000540000047ab9 */ /* 0x000fe20000000800 */
[----:B------:R-:W-:Y:S02]  /*7120*/  SHF.R.U32.HI R5, RZ, R14, R11 ;  /* 0x0000000eff057219 */ /* 0x000fe4000001160b */
[----:B------:R-:W-:Y:S01]  /*7130*/  IADD3 R9, P0, RZ, -R12, RZ ;  /* 0x8000000cff097210 */ /* 0x000fe20007f1e0ff */
[----:B------:R-:W-:Y:S01]  /*7140*/  FMUL R11, R6, UR4 ;  /* 0x00000004060b7c20 */ /* 0x000fe20008400000 */
[----:B------:R-:W-:Y:S01]  /*7150*/  ULDC UR4, c[0x0][0x154] ;  /* 0x0000550000047ab9 */ /* 0x000fe20000000800 */
[----:B------:R-:W1:Y:S02]  /*7160*/  LDC.64 R24, c[0x0][0x640] ;  /* 0x00019000ff187b82 */ /* 0x000e640000000a00 */
[----:B------:R-:W-:-:S02]  /*7170*/  IMAD.X R5, RZ, RZ, ~R5, P0 ;  /* 0x000000ffff057224 */ /* 0x000fc400000e0e05 */
[----:B------:R-:W2:Y:S01]  /*7180*/  F2I.U32.TRUNC.NTZ R11, R11 ;  /* 0x0000000b000b7305 */ /* 0x000ea2000020f000 */
[----:B------:R-:W-:-:S03]  /*7190*/  IMAD.WIDE.U32 R6, R9, R20, R16 ;  /* 0x0000001409067225 */ /* 0x000fc600078e0010 */
[----:B------:R-:W3:Y:S01]  /*71a0*/  LDC R13, c[0x0][0x144] ;  /* 0x00005100ff0d7b82 */ /* 0x000ee20000000800 */
[----:B------:R-:W-:-:S04]  /*71b0*/  IMAD R8, R5, R20, RZ ;  /* 0x0000001405087224 */ /* 0x000fc800078e02ff */
[----:B------:R-:W-:Y:S02]  /*71c0*/  IMAD R5, R9, R21, R8 ;  /* 0x0000001509057224 */ /* 0x000fe400078e0208 */
[----:B------:R-:W-:Y:S01]  /*71d0*/  IMAD.MOV.U32 R8, RZ, RZ, -0x1 ;  /* 0xffffffffff087424 */ /* 0x000fe200078e00ff */
[----:B------:R-:W4:Y:S01]  /*71e0*/  LDC R14, c[0x0][0x608] ;  /* 0x00018200ff0e7b82 */ /* 0x000f220000000800 */
[----:B------:R-:W-:Y:S01]  /*71f0*/  IMAD.IADD R5, R7, 0x1, R5 ;  /* 0x0000000107057824 */ /* 0x000fe200078e0205 */
[----:B------:R-:W-:-:S04]  /*7200*/  I2FP.F32.U32 R7, R3 ;  /* 0x0000000300077245 */ /* 0x000fc80000201000 */
[-C--:B0-----:R-:W-:Y:S01]  /*7210*/  SHF.R.U64 R10, R6, R22.reuse, R5 ;  /* 0x00000016060a7219 */ /* 0x081fe20000001205 */
[----:B--2---:R-:W-:Y:S01]  /*7220*/  IMAD.MOV R6, RZ, RZ, -R11 ;  /* 0x000000ffff067224 */ /* 0x004fe200078e0a0b */
[----:B------:R-:W0:Y:S01]  /*7230*/  LDC R9, c[0x0][0x658] ;  /* 0x00019600ff097b82 */ /* 0x000e220000000800 */
[----:B-1----:R-:W-:Y:S01]  /*7240*/  ISETP.NE.U32.AND P0, PT, R24, RZ, PT ;  /* 0x000000ff1800720c */ /* 0x002fe20003f05070 */
[----:B------:R-:W-:Y:S01]  /*7250*/  FMUL R7, R7, UR4 ;  /* 0x0000000407077c20 */ /* 0x000fe20008400000 */
[----:B------:R-:W-:Y:S02]  /*7260*/  SHF.R.U32.HI R5, RZ, R22, R5 ;  /* 0x00000016ff057219 */ /* 0x000fe40000011605 */
[----:B------:R-:W-:-:S03]  /*7270*/  ISETP.NE.AND.EX P0, PT, R25, RZ, PT, P0 ;  /* 0x000000ff1900720c */ /* 0x000fc60003f05300 */
[----:B------:R-:W1:Y:S01]  /*7280*/  LDC R20, c[0x0][0x148] ;  /* 0x00005200ff147b82 */ /* 0x000e620000000800 */
[----:B---3--:R-:W-:Y:S02]  /*7290*/  IMAD R23, R13, R6, R4 ;  /* 0x000000060d177224 */ /* 0x008fe400078e0204 */
[----:B------:R-:W-:-:S05]  /*72a0*/  IMAD.MOV.U32 R6, RZ, RZ, 0x1 ;  /* 0x00000001ff067424 */ /* 0x000fca00078e00ff */
[----:B------:R-:W2:Y:S01]  /*72b0*/  LDC R21, c[0x0][0x600] ;  /* 0x00018000ff157b82 */ /* 0x000ea20000000800 */
[-CC-:B----4-:R-:W-:Y:S02]  /*72c0*/  SHF.R.U64 R13, R10, R14.reuse, R5.reuse ;  /* 0x0000000e0a0d7219 */ /* 0x190fe40000001205 */
[----:B------:R-:W-:Y:S02]  /*72d0*/  SHF.R.U32.HI R4, RZ, R14, R5 ;  /* 0x0000000eff047219 */ /* 0x000fe40000011605 */
[----:B------:R3:W4:Y:S03]  /*72e0*/  F2I.U32.TRUNC.NTZ R14, R7 ;  /* 0x00000007000e7305 */ /* 0x000726000020f000 */
[----:B------:R-:W1:Y:S01]  /*72f0*/  LDC R26, c[0x0][0x648] ;  /* 0x00019200ff1a7b82 */ /* 0x000e620000000800 */
[-C--:B0-----:R-:W-:Y:S02]  /*7300*/  SHF.R.U64 R15, R13, R9.reuse, R4 ;  /* 0x000000090d0f7219 */ /* 0x081fe40000001204 */
[----:B------:R-:W-:-:S02]  /*7310*/  SHF.L.U32 R8, R8, R9, RZ ;  /* 0x0000000908087219 */ /* 0x000fc400000006ff */
[-C--:B------:R-:W-:Y:S01]  /*7320*/  SHF.R.U32.HI R5, RZ, R9.reuse, R4 ;  /* 0x00000009ff057219 */ /* 0x080fe20000011604 */
[----:B------:R-:W-:Y:S01]  /*7330*/  IMAD.MOV.U32 R4, RZ, RZ, R15 ;  /* 0x000000ffff047224 */ /* 0x000fe200078e000f */
[----:B------:R-:W-:Y:S01]  /*7340*/  SHF.L.U32 R22, R6, R9, RZ ;  /* 0x0000000906167219 */ /* 0x000fe200000006ff */
[----:B------:R-:W0:Y:S01]  /*7350*/  LDC R27, c[0x0][0x638] ;  /* 0x00018e00ff1b7b82 */ /* 0x000e220000000800 */
[----:B------:R-:W-:-:S07]  /*7360*/  LOP3.LUT R28, RZ, R8, RZ, 0x33, !PT ;  /* 0x00000008ff1c7212 */ /* 0x000fce00078e33ff */
        /* <DEDUP_REMOVED lines=12> */
.L_x_159:
[----:B------:R-:W-:Y:S01]  /*7430*/  ISETP.NE.AND P0, PT, R2, 0x1, PT ;  /* 0x000000010200780c */ /* 0x000fe20003f05270 */
[----:B--2---:R-:W-:Y:S01]  /*7440*/  VIADD R7, R21, 0xffffffff ;  /* 0xffffffff15077836 */ /* 0x004fe20000000000 */
[----:B-1----:R-:W-:Y:S01]  /*7450*/  SHF.R.U64 R5, R4, R26, R5 ;  /* 0x0000001a04057219 */ /* 0x002fe20000001205 */
[----:B------:R-:W-:Y:S01]  /*7460*/  IMAD.MOV R14, RZ, RZ, -R14 ;  /* 0x000000ffff0e7224 */ /* 0x000fe200078e0a0e */
[----:B------:R-:W-:Y:S01]  /*7470*/  LOP3.LUT R4, R13, R28, RZ, 0xc0, !PT ;  /* 0x0000001c0d047212 */ /* 0x000fe200078ec0ff */
[----:B------:R-:W-:Y:S01]  /*7480*/  IMAD.MOV.U32 R8, RZ, RZ, R12 ;  /* 0x000000ffff087224 */ /* 0x000fe200078e000c */
[----:B------:R-:W-:Y:S01]  /*7490*/  LOP3.LUT R10, R10, R7, RZ, 0xc0, !PT ;  /* 0x000000070a0a7212 */ /* 0x000fe200078ec0ff */
[----:B------:R-:W-:Y:S02]  /*74a0*/  IMAD.MOV R6, RZ, RZ, -R5 ;  /* 0x000000ffff067224 */ /* 0x000fe400078e0a05 */
[----:B------:R-:W-:-:S04]  /*74b0*/  IMAD R4, R22, R5, R4 ;  /* 0x0000000516047224 */ /* 0x000fc800078e0204 */
[----:B------:R-:W-:Y:S02]  /*74c0*/  @P0 IMAD R23, R20, R14, R3 ;  /* 0x0000000e14170224 */ /* 0x000fe400078e0203 */
[----:B0-----:R-:W-:Y:S02]  /*74d0*/  IMAD R3, R6, R27, R15 ;  /* 0x0000001b06037224 */ /* 0x001fe400078e020f */
[----:B------:R-:W-:Y:S02]  /*74e0*/  IMAD R7, R4, R29, R23 ;  /* 0x0000001d04077224 */ /* 0x000fe400078e0217 */
[----:B------:R-:W-:Y:S02]  /*74f0*/  IMAD R4, R3, R21, R10 ;  /* 0x0000001503047224 */ /* 0x000fe400078e020a */
[----:B------:R-:W-:-:S03]  /*7500*/  IMAD.MOV.U32 R6, RZ, RZ, 0x1 ;  /* 0x00000001ff067424 */ /* 0x000fc600078e00ff */
[----:B------:R-:W-:Y:S02]  /*7510*/  SEL R9, R4, R7, !P0 ;  /* 0x0000000704097207 */ /* 0x000fe40004000000 */
[----:B------:R-:W-:-:S07]  /*7520*/  SEL R7, R7, R4, !P0 ;  /* 0x0000000407077207 */ /* 0x000fce0004000000 */
.L_x_157:
[----:B------:R-:W-:-:S08]  /*7530*/  NOP ;  /* 0x0000000000007918 */ /* 0x000fd00000000000 */
[----:B------:R-:W0:-:S00]  /*7540*/  USETMAXREG.DEALLOC.CTAPOOL 0x28 ;  /* 0x00000028000079c8 */ /* 0x000e0000080e0500 */
[----:B0-----:R-:W-:-:S13]  /*7550*/  ISETP.NE.AND P0, PT, R0, RZ, PT ;  /* 0x000000ff0000720c */ /* 0x001fda0003f05270 */
[----:B------:R-:W-:Y:S05]  /*7560*/  @P0 EXIT ;  /* 0x000000000000094d */ /* 0x000fea0003800000 */
[----:B------:R-:W-:Y:S01]  /*7570*/  LOP3.LUT P0, RZ, R6, 0xff, RZ, 0xc0, !PT ;  /* 0x000000ff06ff7812 */ /* 0x000fe2000780c0ff */
[----:B------:R-:W-:Y:S02]  /*7580*/  IMAD.MOV.U32 R3, RZ, RZ, 0x1 ;  /* 0x00000001ff037424 */ /* 0x000fe400078e00ff */
[----:B------:R-:W-:-:S10]  /*7590*/  IMAD.MOV.U32 R0, RZ, RZ, RZ ;  /* 0x000000ffff007224 */ /* 0x000fd400078e00ff */
[----:B------:R-:W-:Y:S05]  /*75a0*/  @!P0 BRA `(.L_x_160) ;  /* 0x0000000c00348947 */ /* 0x000fea0003800000 */
[----:B------:R-:W0:Y:S01]  /*75b0*/  LDC R0, c[0x0][0x28c] ;  /* 0x0000a300ff007b82 */ /* 0x000e220000000800 */
[----:B------:R-:W-:Y:S01]  /*75c0*/  ULDC UR5, c[0x0][0x600] ;  /* 0x0001800000057ab9 */ /* 0x000fe20000000800 */
[----:B------:R-:W-:Y:S01]  /*75d0*/  ULDC UR4, c[0x0][0xc] ;  /* 0x0000030000047ab9 */ /* 0x000fe20000000800 */
[----:B------:R-:W-:Y:S01]  /*75e0*/  UIADD3 UR16, UR5, -0x1, URZ ;  /* 0xffffffff05107890 */ /* 0x000fe2000fffe03f */
[C---:B------:R-:W-:Y:S01]  /*75f0*/  LOP3.LUT P2, RZ, R18.reuse, 0x7f, RZ, 0xc0, !PT ;  /* 0x0000007f12ff7812 */ /* 0x040fe2000784c0ff */
[----:B------:R-:W-:Y:S01]  /*7600*/  ULDC UR6, c[0x0][0x658] ;  /* 0x0001960000067ab9 */ /* 0x000fe20000000800 */
[----:B------:R-:W-:Y:S01]  /*7610*/  ULDC UR5, c[0x0][0x10] ;  /* 0x0000040000057ab9 */ /* 0x000fe20000000800 */
[----:B------:R-:W-:Y:S01]  /*7620*/  UMOV UR7, 0xffffffff ;  /* 0xffffffff00077882 */ /* 0x000fe20000000000 */
[----:B------:R-:W-:Y:S01]  /*7630*/  UMOV UR8, 0x1 ;  /* 0x0000000100087882 */ /* 0x000fe20000000000 */
[----:B------:R-:W-:Y:S01]  /*7640*/  UIMAD.WIDE.U32 UR4, UR4, UR5, URZ ;  /* 0x00000005040472a5 */ /* 0x000fe2000f8e003f */
[----:B------:R-:W-:Y:S01]  /*7650*/  LOP3.LUT P0, RZ, R18, 0x1f, RZ, 0xc0, !PT ;  /* 0x0000001f12ff7812 */ /* 0x000fe2000780c0ff */
[----:B------:R-:W-:Y:S01]  /*7660*/  USHF.L.U32 UR7, UR7, UR6, URZ ;  /* 0x0000000607077299 */ /* 0x000fe2000800063f */
[----:B------:R-:W-:Y:S01]  /*7670*/  BSSY B0, `(.L_x_160) ;  /* 0x00000c0000007945 */ /* 0x000fe20003800000 */
[----:B------:R-:W-:Y:S01]  /*7680*/  USHF.L.U32 UR18, UR8, UR6, URZ ;  /* 0x0000000608127299 */ /* 0x000fe2000800063f */
[----:B------:R-:W-:Y:S01]  /*7690*/  IMAD.MOV.U32 R11, RZ, RZ, 0x1 ;  /* 0x00000001ff0b7424 */ /* 0x000fe200078e00ff */
[----:B------:R-:W-:Y:S01]  /*76a0*/  LOP3.LUT R18, R19, 0x2, RZ, 0xfc, !PT ;  /* 0x0000000213127812 */ /* 0x000fe200078efcff */
[----:B------:R-:W-:Y:S01]  /*76b0*/  ULDC UR6, c[0x0][0x14] ;  /* 0x0000050000067ab9 */ /* 0x000fe20000000800 */
[----:B------:R-:W-:Y:S01]  /*76c0*/  PLOP3.LUT P0, PT, P0, P2, PT, 0x8a, 0x0 ;  /* 0x000000000000781c */ /* 0x000fe20000705172 */
[----:B------:R-:W-:-:S02]  /*76d0*/  UIMAD.WIDE.U32 UR20, UR4, UR6, URZ ;  /* 0x00000006041472a5 */ /* 0x000fc4000f8e003f */
[----:B------:R-:W-:Y:S02]  /*76e0*/  UIMAD UR13, UR5, UR6, URZ ;  /* 0x00000006050d72a4 */ /* 0x000fe4000f8e023f */
[----:B------:R-:W-:Y:S01]  /*76f0*/  ULOP3.LUT UR17, URZ, UR7, URZ, 0x33, !UPT ;  /* 0x000000073f117292 */ /* 0x000fe2000f8e333f */
[----:B0-----:R-:W-:Y:S01]  /*7700*/  VIADD R0, R0, 0x1f ;  /* 0x0000001f00007836 */ /* 0x001fe20000000000 */
[----:B------:R-:W-:Y:S01]  /*7710*/  UIADD3 UR13, UR21, UR13, URZ ;  /* 0x0000000d150d7290 */ /* 0x000fe2000fffe03f */
[----:B------:R-:W-:-:S03]  /*7720*/  ULDC.64 UR22, c[0x0][0x198] ;  /* 0x0000660000167ab9 */ /* 0x000fc60000000a00 */
[----:B------:R-:W-:-:S04]  /*7730*/  SHF.R.S32.HI R3, RZ, 0x1f, R0 ;  /* 0x0000001fff037819 */ /* 0x000fc80000011400 */
[----:B------:R-:W-:Y:S01]  /*7740*/  LEA.HI R3, R3, R0, RZ, 0x5 ;  /* 0x0000000003037211 */ /* 0x000fe200078f28ff */
[----:B------:R-:W-:-:S03]  /*7750*/  IMAD.MOV.U32 R0, RZ, RZ, RZ ;  /* 0x000000ffff007224 */ /* 0x000fc600078e00ff */
[----:B------:R-:W-:Y:S01]  /*7760*/  SHF.R.S32.HI R13, RZ, 0x5, R3 ;  /* 0x00000005ff0d7819 */ /* 0x000fe20000011403 */
[----:B------:R-:W-:-:S04]  /*7770*/  IMAD.MOV.U32 R3, RZ, RZ, 0x1 ;  /* 0x00000001ff037424 */ /* 0x000fc800078e00ff */
[----:B------:R-:W-:-:S07]  /*7780*/  VIADD R10, R13, 0x1 ;  /* 0x000000010d0a7836 */ /* 0x000fce0000000000 */
.L_x_172:
[----:B------:R-:W-:-:S03]  /*7790*/  UMOV UR4, 0xffffffff ;  /* 0xffffffff00047882 */ /* 0x000fc60000000000 */
[----:B------:R-:W-:Y:S05]  /*77a0*/  BRA.DIV UR4, `(.L_x_161) ;  /* 0x0000000e04587947 */ /* 0x000fea000b800000 */
[----:B------:R-:W-:-:S13]  /*77b0*/  ELECT P6, URZ, PT ;  /* 0x00000000003f782f */ /* 0x000fda00038c0000 */
.L_x_181:
[----:B------:R-:W0:Y:S01]  /*77c0*/  LDC R4, c[0x0][0x28c] ;  /* 0x0000a300ff047b82 */ /* 0x000e220000000800 */
[----:B------:R-:W-:Y:S01]  /*77d0*/  BSSY B1, `(.L_x_162) ;  /* 0x0000037000017945 */ /* 0x000fe20003800000 */
[----:B0-----:R-:W-:-:S13]  /*77e0*/  ISETP.LT.OR P6, PT, R4, 0x1, !P6 ;  /* 0x000000010400780c */ /* 0x001fda00077c1670 */
[----:B------:R-:W-:Y:S05]  /*77f0*/  @P6 BRA `(.L_x_163) ;  /* 0x0000000000d06947 */ /* 0x000fea0003800000 */
[----:B------:R-:W-:Y:S02]  /*7800*/  IMAD.SHL.U32 R14, R9, 0x40, RZ ;  /* 0x00000040090e7824 */ /* 0x000fe400078e00ff */
[----:B------:R-:W-:Y:S02]  /*7810*/  IMAD.SHL.U32 R15, R7, 0x100, RZ ;  /* 0x00000100070f7824 */ /* 0x000fe400078e00ff */
[----:B------:R-:W-:Y:S02]  /*7820*/  IMAD.MOV.U32 R20, RZ, RZ, RZ ;  /* 0x000000ffff147224 */ /* 0x000fe400078e00ff */
[----:B------:R-:W-:Y:S02]  /*7830*/  IMAD.MOV.U32 R4, RZ, RZ, R10 ;  /* 0x000000ffff047224 */ /* 0x000fe400078e000a */
[----:B------:R-:W-:Y:S02]  /*7840*/  IMAD.MOV.U32 R5, RZ, RZ, R3 ;  /* 0x000000ffff057224 */ /* 0x000fe400078e0003 */
[----:B------:R-:W-:-:S07]  /*7850*/  IMAD.MOV.U32 R6, RZ, RZ, R0 ;  /* 0x000000ffff067224 */ /* 0x000fce00078e0000 */
.L_x_167:
[----:B------:R-:W0:Y:S01]  /*7860*/  S2R R12, SR_CgaCtaId ;  /* 0x00000000000c7919 */ /* 0x000e220000008800 */
[----:B------:R-:W-:Y:S01]  /*7870*/  MOV R7, 0x400 ;  /* 0x0000040000077802 */ /* 0x000fe20000000f00 */
[----:B------:R-:W1:Y:S03]  /*7880*/  @!P2 LDC R9, c[0x0][0x500] ;  /* 0x00014000ff09ab82 */ /* 0x000e660000000800 */
[----:B0-----:R-:W-:Y:S02]  /*7890*/  LEA R21, R12, R7, 0x18 ;  /* 0x000000070c157211 */ /* 0x001fe400078ec0ff */
[----:B------:R-:W-:-:S03]  /*78a0*/  SHF.L.U32 R7, R5, 0x1f, RZ ;  /* 0x0000001f05077819 */ /* 0x000fc600000006ff */
[----:B------:R-:W-:-:S04]  /*78b0*/  IMAD R12, R6, 0x8, R21 ;  /* 0x00000008060c7824 */ /* 0x000fc800078e0215 */
[----:B------:R-:W0:Y:S02]  /*78c0*/  SYNCS.PHASECHK.TRANS64.TRYWAIT P1, [R12+URZ+0x10], R7 ;  /* 0x000010070c0075a7 */ /* 0x000e24000802017f */
[----:B01----:R-:W-:Y:S05]  /*78d0*/  @!P1 BRA `(.L_x_164) ;  /* 0x0000000c002c9947 */ /* 0x003fea0003800000 */
.L_x_182:
[----:B0-----:R-:W-:Y:S01]  /*78e0*/  PRMT R7, R18, 0x9910, RZ ;  /* 0x0000991012077816 */ /* 0x001fe200000000ff */
[----:B------:R0:W-:Y:S03]  /*78f0*/  @!P2 SYNCS.ARRIVE.TRANS64 RZ, [R12+URZ], R9 ;  /* 0x000000090cffa9a7 */ /* 0x0001e6000800003f */
[----:B------:R-:W-:-:S13]  /*7900*/  ISETP.NE.AND P1, PT, R7, 0x2, PT ;  /* 0x000000020700780c */ /* 0x000fda0003f25270 */
[----:B0-----:R-:W-:Y:S05]  /*7910*/  @P1 BRA `(.L_x_165) ;  /* 0x0000000000041947 */ /* 0x001fea0003800000 */
[----:B------:R-:W-:Y:S01]  /*7920*/  BPT.TRAP 0x1 ;  /* 0x000000040000795c */ /* 0x000fe20000300000 */
.L_x_165:
[----:B------:R-:W-:Y:S05]  /*7930*/  @P0 BRA `(.L_x_166) ;  /* 0x0000000000040947 */ /* 0x000fea0003800000 */
[----:B------:R-:W-:Y:S01]  /*7940*/  BPT.TRAP 0x1 ;  /* 0x000000040000795c */ /* 0x000fe20000300000 */
.L_x_166:
[--C-:B------:R-:W-:Y:S01]  /*7950*/  IMAD R7, R6, 0x8000, R21.reuse ;  /* 0x0000800006077824 */ /* 0x100fe200078e0215 */
[----:B------:R-:W-:Y:S01]  /*7960*/  R2UR UR9, R12 ;  /* 0x000000000c0972ca */ /* 0x000fe200000e0000 */
[----:B------:R-:W-:Y:S01]  /*7970*/  IMAD R21, R6, 0x2000, R21 ;  /* 0x0000200006157824 */ /* 0x000fe200078e0215 */
[----:B------:R-:W-:Y:S01]  /*7980*/  UIADD3 UR4, UP0, UR22, 0xf0, URZ ;  /* 0x000000f016047890 */ /* 0x000fe2000ff1e03f */
[----:B------:R-:W-:Y:S01]  /*7990*/  VIADD R4, R4, 0xffffffff ;  /* 0xffffffff04047836 */ /* 0x000fe20000000000 */
[----:B------:R-:W-:Y:S01]  /*79a0*/  R2UR UR5, R7 ;  /* 0x00000000070572ca */ /* 0x000fe200000e0000 */
[----:B------:R-:W-:Y:S01]  /*79b0*/  UIADD3 UR24, UP1, UR22, 0x1f0, URZ ;  /* 0x000001f016187890 */ /* 0x000fe2000ff3e03f */
[----:B------:R-:W-:Y:S01]  /*79c0*/  R2UR UR8, R21 ;  /* 0x00000000150872ca */ /* 0x000fe200000e0000 */
[----:B------:R-:W-:Y:S01]  /*79d0*/  VIADD R6, R6, 0x1 ;  /* 0x0000000106067836 */ /* 0x000fe20000000000 */
[----:B------:R-:W-:Y:S01]  /*79e0*/  R2UR UR11, R15 ;  /* 0x000000000f0b72ca */ /* 0x000fe200000e0000 */
[----:B------:R-:W-:Y:S01]  /*79f0*/  UIADD3.X UR25, URZ, UR23, URZ, UP1, !UPT ;  /* 0x000000173f197290 */ /* 0x000fe20008ffe43f */
[----:B------:R-:W-:Y:S01]  /*7a00*/  R2UR UR10, R20 ;  /* 0x00000000140a72ca */ /* 0x000fe200000e0000 */
[----:B------:R-:W-:Y:S01]  /*7a10*/  UMOV UR6, 0x0 ;  /* 0x0000000000067882 */ /* 0x000fe20000000000 */
[----:B------:R-:W-:Y:S01]  /*7a20*/  R2UR UR12, R8 ;  /* 0x00000000080c72ca */ /* 0x000fe200000e0000 */
[----:B------:R-:W-:Y:S01]  /*7a30*/  UMOV UR7, 0x10000000 ;  /* 0x1000000000077882 */ /* 0x000fe20000000000 */
[----:B------:R-:W-:Y:S01]  /*7a40*/  R2UR UR19, R14 ;  /* 0x000000000e1372ca */ /* 0x000fe200000e0000 */
[----:B------:R-:W-:Y:S01]  /*7a50*/  VIADD R20, R20, 0x20 ;  /* 0x0000002014147836 */ /* 0x000fe20000000000 */
[----:B------:R-:W-:Y:S01]  /*7a60*/  ISETP.GT.AND P3, PT, R4, 0x1, PT ;  /* 0x000000010400780c */ /* 0x000fe20003f64270 */
[----:B------:R-:W-:Y:S01]  /*7a70*/  UIADD3 UR14, UR5, 0x100, URZ ;  /* 0x00000100050e7890 */ /* 0x000fe2000fffe03f */
[----:B------:R-:W-:Y:S01]  /*7a80*/  ISETP.NE.AND P1, PT, R6, 0x2, PT ;  /* 0x000000020600780c */ /* 0x000fe20003f25270 */
[----:B------:R-:W-:-:S02]  /*7a90*/  UIADD3.X UR5, URZ, UR23, URZ, UP0, !UPT ;  /* 0x000000173f057290 */ /* 0x000fc400087fe43f */
[----:B------:R-:W-:Y:S01]  /*7aa0*/  UIADD3 UR15, UR8, 0x10100, URZ ;  /* 0x00010100080f7890 */ /* 0x000fe2000fffe03f */
[----:B------:R-:W-:Y:S02]  /*7ab0*/  SEL R12, RZ, 0x1, P1 ;  /* 0x00000001ff0c7807 */ /* 0x000fe40000800000 */
[----:B------:R-:W-:Y:S01]  /*7ac0*/  UMOV UR8, UR14 ;  /* 0x0000000e00087c82 */ /* 0x000fe20008000000 */
[----:B------:R-:W-:Y:S02]  /*7ad0*/  SEL R6, R6, RZ, P1 ;  /* 0x000000ff06067207 */ /* 0x000fe40000800000 */
[----:B------:R-:W-:Y:S01]  /*7ae0*/  LOP3.LUT R5, R5, R12, RZ, 0x3c, !PT ;  /* 0x0000000c05057212 */ /* 0x000fe200078e3cff */
[----:B------:R0:W-:Y:S02]  /*7af0*/  UTMALDG.3D [UR8], [UR4], desc[UR6] ;  /* 0x00000608040075b4 */ /* 0x0001e40008011000 */
[----:B0-----:R-:W-:Y:S01]  /*7b00*/  UMOV UR8, UR15 ;  /* 0x0000000f00087c82 */ /* 0x001fe20008000000 */
[----:B------:R-:W-:-:S02]  /*7b10*/  UMOV UR11, UR19 ;  /* 0x00000013000b7c82 */ /* 0x000fc40008000000 */
[----:B------:R0:W-:Y:S02]  /*7b20*/  UTMALDG.3D [UR8], [UR24], desc[UR6] ;  /* 0x00000608180075b4 */ /* 0x0001e40008011000 */
[----:B0-----:R-:W-:Y:S05]  /*7b30*/  @P3 BRA `(.L_x_167) ;  /* 0xfffffffc00483947 */ /* 0x001fea000383ffff */
.L_x_163:
[----:B------:R-:W-:Y:S05]  /*7b40*/  BSYNC B1 ;  /* 0x0000000000017941 */ /* 0x000fea0003800000 */
.L_x_162:
[----:B------:R-:W-:Y:S01]  /*7b50*/  LOP3.LUT P3, RZ, R11, 0xff, RZ, 0xc0, !PT ;  /* 0x000000ff0bff7812 */ /* 0x000fe2000786c0ff */
[----:B------:R-:W-:Y:S01]  /*7b60*/  IMAD.IADD R0, R13, 0x1, R0 ;  /* 0x000000010d007824 */ /* 0x000fe200078e0200 */
[----:B------:R-:W-:Y:S01]  /*7b70*/  IADD3 R16, P4, R16, UR20, RZ ;  /* 0x0000001410107c10 */ /* 0x000fe2000ff9e0ff */
[----:B------:R-:W-:Y:S01]  /*7b80*/  ULDC.64 UR4, c[0x0][0x650] ;  /* 0x0001940000047ab9 */ /* 0x000fe20000000a00 */
[----:B------:R-:W-:Y:S01]  /*7b90*/  BSSY B1, `(.L_x_168) ;  /* 0x000006b000017945 */ /* 0x000fe20003800000 */
[----:B------:R-:W-:Y:S01]  /*7ba0*/  IMAD.MOV.U32 R7, RZ, RZ, -0x1 ;  /* 0xffffffffff077424 */ /* 0x000fe200078e00ff */
[----:B------:R-:W-:Y:S01]  /*7bb0*/  SHF.R.U32.HI R4, RZ, 0x1, R0 ;  /* 0x00000001ff047819 */ /* 0x000fe20000011600 */
[----:B------:R-:W-:Y:S01]  /*7bc0*/  IMAD.MOV.U32 R9, RZ, RZ, -0x1 ;  /* 0xffffffffff097424 */ /* 0x000fe200078e00ff */
[----:B------:R-:W-:Y:S01]  /*7bd0*/  ISETP.GT.U32.AND P1, PT, R0, 0x1, PT ;  /* 0x000000010000780c */ /* 0x000fe20003f24070 */
[----:B------:R-:W-:Y:S01]  /*7be0*/  IMAD.MOV.U32 R8, RZ, RZ, -0x1 ;  /* 0xffffffffff087424 */ /* 0x000fe200078e00ff */
[----:B------:R-:W-:-:S02]  /*7bf0*/  LOP3.LUT R4, R4, 0x1, RZ, 0xc0, !PT ;  /* 0x0000000104047812 */ /* 0x000fc400078ec0ff */
[----:B------:R-:W-:Y:S01]  /*7c00*/  ISETP.LT.U32.AND P1, PT, R13, 0x2, P1 ;  /* 0x000000020d00780c */ /* 0x000fe20000f21070 */
[----:B------:R-:W0:Y:S01]  /*7c10*/  @P3 S2R R6, SR_CgaCtaId ;  /* 0x0000000000063919 */ /* 0x000e220000008800 */
[----:B------:R-:W-:Y:S02]  /*7c20*/  @P3 MOV R5, 0x400 ;  /* 0x0000040000053802 */ /* 0x000fe40000000f00 */
[----:B------:R-:W-:Y:S02]  /*7c30*/  IADD3.X R17, R17, UR13, RZ, P4, !PT ;  /* 0x0000000d11117c10 */ /* 0x000fe4000a7fe4ff */
[----:B------:R-:W-:Y:S02]  /*7c40*/  ISETP.GE.U32.AND P4, PT, R16, UR4, PT ;  /* 0x0000000410007c0c */ /* 0x000fe4000bf86070 */
[----:B------:R-:W-:Y:S02]  /*7c50*/  LOP3.LUT R0, R0, 0x1, RZ, 0xc0, !PT ;  /* 0x0000000100007812 */ /* 0x000fe400078ec0ff */
[----:B------:R-:W-:-:S02]  /*7c60*/  PRMT R11, RZ, 0x7610, R11 ;  /* 0x00007610ff0b7816 */ /* 0x000fc4000000000b */
[----:B0-----:R-:W-:-:S04]  /*7c70*/  @P3 LEA R5, R6, R5, 0x18 ;  /* 0x0000000506053211 */ /* 0x001fc800078ec0ff */
[----:B------:R0:W-:Y:S01]  /*7c80*/  @P3 SYNCS.ARRIVE.TRANS64.A1T0 RZ, [R5+URZ+0x38], RZ ;  /* 0x000038ff05ff39a7 */ /* 0x0001e2000810003f */
[----:B------:R-:W-:Y:S02]  /*7c90*/  ISETP.NE.U32.AND P3, PT, R4, 0x1, PT ;  /* 0x000000010400780c */ /* 0x000fe40003f65070 */
[----:B------:R-:W-:Y:S02]  /*7ca0*/  SEL R4, RZ, 0x1, !P1 ;  /* 0x00000001ff047807 */ /* 0x000fe40004800000 */
[----:B------:R-:W-:Y:S02]  /*7cb0*/  ISETP.GE.U32.AND.EX P1, PT, R17, UR5, PT, P4 ;  /* 0x0000000511007c0c */ /* 0x000fe4000bf26140 */
[----:B------:R-:W-:-:S04]  /*7cc0*/  ISETP.GT.U32.AND P3, PT, R13, 0x1, !P3 ;  /* 0x000000010d00780c */ /* 0x000fc80005f64070 */
[----:B0-----:R-:W-:-:S04]  /*7cd0*/  SEL R5, RZ, 0x1, !P3 ;  /* 0x00000001ff057807 */ /* 0x001fc80005800000 */
[--C-:B------:R-:W-:Y:S02]  /*7ce0*/  LOP3.LUT R3, R5, R3, R4.reuse, 0x96, !PT ;  /* 0x0000000305037212 */ /* 0x100fe400078e9604 */
[----:B------:R-:W-:Y:S01]  /*7cf0*/  PRMT R4, RZ, 0x7610, R4 ;  /* 0x00007610ff047816 */ /* 0x000fe20000000004 */
[----:B------:R-:W-:Y:S06]  /*7d00*/  @P1 BRA `(.L_x_169) ;  /* 0x00000004004c1947 */ /* 0x000fec0003800000 */
[----:B------:R-:W-:Y:S01]  /*7d10*/  ULDC.64 UR4, c[0x0][0x628] ;  /* 0x00018a0000047ab9 */ /* 0x000fe20000000a00 */
[----:B------:R-:W0:Y:S01]  /*7d20*/  S2R R14, SR_CTAID.X ;  /* 0x00000000000e7919 */ /* 0x000e220000002500 */
[----:B------:R-:W-:Y:S01]  /*7d30*/  ISETP.NE.U32.AND P1, PT, RZ, UR4, PT ;  /* 0x00000004ff007c0c */ /* 0x000fe2000bf25070 */
[----:B------:R-:W-:Y:S01]  /*7d40*/  ULDC UR7, c[0x0][0x630] ;  /* 0x00018c0000077ab9 */ /* 0x000fe20000000800 */
[----:B------:R-:W-:Y:S01]  /*7d50*/  IMAD.MOV.U32 R4, RZ, RZ, R16 ;  /* 0x000000ffff047224 */ /* 0x000fe200078e0010 */
[----:B------:R-:W1:Y:S01]  /*7d60*/  S2R R12, SR_CTAID.Y ;  /* 0x00000000000c7919 */ /* 0x000e620000002600 */
[----:B------:R-:W-:Y:S01]  /*7d70*/  ISETP.NE.AND.EX P1, PT, RZ, UR5, PT, P1 ;  /* 0x00000005ff007c0c */ /* 0x000fe2000bf25310 */
[----:B------:R-:W-:-:S12]  /*7d80*/  IMAD.MOV.U32 R5, RZ, RZ, R17 ;  /* 0x000000ffff057224 */ /* 0x000fd800078e0011 */
[----:B------:R-:W-:Y:S05]  /*7d90*/  @!P1 BRA `(.L_x_170) ;  /* 0x0000000000289947 */ /* 0x000fea0003800000 */
[----:B------:R-:W-:Y:S02]  /*7da0*/  ULDC UR6, c[0x0][0x634] ;  /* 0x00018d0000067ab9 */ /* 0x000fe40000000800 */
[----:B------:R-:W-:-:S05]  /*7db0*/  IADD3 R9, P1, R16, UR6, RZ ;  /* 0x0000000610097c10 */ /* 0x000fca000ff3e0ff */
[----:B------:R-:W-:-:S04]  /*7dc0*/  IMAD.X R15, RZ, RZ, R17, P1 ;  /* 0x000000ffff0f7224 */ /* 0x000fc800008e0611 */
[----:B------:R-:W-:-:S04]  /*7dd0*/  IMAD.WIDE.U32 R6, R15, UR4, RZ ;  /* 0x000000040f067c25 */ /* 0x000fc8000f8e00ff */
[----:B------:R-:W-:-:S04]  /*7de0*/  IMAD.WIDE.U32 R6, P1, R9, UR5, R6 ;  /* 0x0000000509067c25 */ /* 0x000fc8000f820006 */
[----:B------:R-:W-:-:S04]  /*7df0*/  IMAD.WIDE.U32 R8, R9, UR4, RZ ;  /* 0x0000000409087c25 */ /* 0x000fc8000f8e00ff */
[----:B------:R-:W-:Y:S01]  /*7e00*/  IMAD.X R5, RZ, RZ, RZ, P1 ;  /* 0x000000ffff057224 */ /* 0x000fe200008e06ff */
[----:B------:R-:W-:Y:S01]  /*7e10*/  IADD3 RZ, P1, R9, R6, RZ ;  /* 0x0000000609ff7210 */ /* 0x000fe20007f3e0ff */
[----:B------:R-:W-:-:S04]  /*7e20*/  IMAD.MOV.U32 R4, RZ, RZ, R7 ;  /* 0x000000ffff047224 */ /* 0x000fc800078e0007 */
[----:B------:R-:W-:-:S08]  /*7e30*/  IMAD.WIDE.U32.X R4, R15, UR5, R4, P1 ;  /* 0x000000050f047c25 */ /* 0x000fd000088e0404 */
.L_x_170:
[--C-:B------:R-:W-:Y:S01]  /*7e40*/  SHF.R.U64 R8, R4, UR7, R5.reuse ;  /* 0x0000000704087c19 */ /* 0x100fe20008001205 */
[----:B------:R-:W-:Y:S01]  /*7e50*/  ULDC.64 UR4, c[0x0][0x620] ;  /* 0x0001880000047ab9 */ /* 0x000fe20000000a00 */
[----:B------:R-:W-:Y:S01]  /*7e60*/  SHF.R.U32.HI R4, RZ, UR7, R5 ;  /* 0x00000007ff047c19 */ /* 0x000fe20008011605 */
[----:B------:R-:W2:Y:S01]  /*7e70*/  LDC R25, c[0x0][0x144] ;  /* 0x00005100ff197b82 */ /* 0x000ea20000000800 */
[----:B------:R-:W-:Y:S01]  /*7e80*/  IADD3 R7, P1, RZ, -R8, RZ ;  /* 0x80000008ff077210 */ /* 0x000fe20007f3e0ff */
[----:B------:R-:W-:Y:S01]  /*7e90*/  ULDC.64 UR8, c[0x0][0x640] ;  /* 0x0001900000087ab9 */ /* 0x000fe20000000a00 */
[----:B0-----:R-:W-:Y:S01]  /*7ea0*/  I2FP.F32.U32 R9, R14 ;  /* 0x0000000e00097245 */ /* 0x001fe20000201000 */
[----:B------:R-:W-:Y:S02]  /*7eb0*/  ULDC UR6, c[0x0][0x608] ;  /* 0x0001820000067ab9 */ /* 0x000fe40000000800 */
[----:B------:R-:W-:Y:S01]  /*7ec0*/  IMAD.X R4, RZ, RZ, ~R4, P1 ;  /* 0x000000ffff047224 */ /* 0x000fe200008e0e04 */
[----:B------:R-:W-:Y:S01]  /*7ed0*/  ISETP.NE.U32.AND P1, PT, RZ, UR8, PT ;  /* 0x00000008ff007c0c */ /* 0x000fe2000bf25070 */
[----:B------:R-:W0:Y:S02]  /*7ee0*/  LDC R21, c[0x0][0x148] ;  /* 0x00005200ff157b82 */ /* 0x000e240000000800 */
[----:B------:R-:W-:Y:S01]  /*7ef0*/  IMAD R6, R4, UR4, RZ ;  /* 0x0000000404067c24 */ /* 0x000fe2000f8e02ff */
[----:B------:R-:W-:Y:S01]  /*7f00*/  ISETP.NE.AND.EX P1, PT, RZ, UR9, PT, P1 ;  /* 0x00000009ff007c0c */ /* 0x000fe2000bf25310 */
[----:B------:R-:W-:Y:S01]  /*7f10*/  IMAD.WIDE.U32 R4, R7, UR4, R16 ;  /* 0x0000000407047c25 */ /* 0x000fe2000f8e0010 */
[----:B------:R-:W-:-:S03]  /*7f20*/  ULDC UR4, c[0x0][0x150] ;  /* 0x0000540000047ab9 */ /* 0x000fc60000000800 */
[----:B------:R-:W-:Y:S02]  /*7f30*/  IMAD R7, R7, UR5, R6 ;  /* 0x0000000507077c24 */ /* 0x000fe4000f8e0206 */
[----:B------:R-:W-:Y:S01]  /*7f40*/  FMUL R6, R9, UR4 ;  /* 0x0000000409067c20 */ /* 0x000fe20008400000 */
[----:B------:R-:W-:Y:S01]  /*7f50*/  ULDC UR4, c[0x0][0x618] ;  /* 0x0001860000047ab9 */ /* 0x000fe20000000800 */
[----:B------:R-:W-:Y:S01]  /*7f60*/  ULDC UR5, c[0x0][0x154] ;  /* 0x0000550000057ab9 */ /* 0x000fe20000000800 */
[----:B------:R-:W-:-:S03]  /*7f70*/  IMAD.IADD R5, R5, 0x1, R7 ;  /* 0x0000000105057824 */ /* 0x000fc600078e0207 */
[----:B------:R-:W3:Y:S02]  /*7f80*/  F2I.U32.TRUNC.NTZ R6, R6 ;  /* 0x0000000600067305 */ /* 0x000ee4000020f000 */
[----:B------:R-:W-:Y:S02]  /*7f90*/  SHF.R.U64 R9, R4, UR4, R5 ;  /* 0x0000000404097c19 */ /* 0x000fe40008001205 */
[----:B-1----:R-:W-:-:S05]  /*7fa0*/  I2FP.F32.U32 R4, R12 ;  /* 0x0000000c00047245 */ /* 0x002fca0000201000 */
[----:B------:R-:W-:Y:S01]  /*7fb0*/  FMUL R22, R4, UR5 ;  /* 0x0000000504167c20 */ /* 0x000fe20008400000 */
[----:B------:R-:W-:Y:S01]  /*7fc0*/  SHF.R.U32.HI R4, RZ, UR4, R5 ;  /* 0x00000004ff047c19 */ /* 0x000fe20008011605 */
[----:B------:R-:W-:-:S03]  /*7fd0*/  ULDC UR4, c[0x0][0x658] ;  /* 0x0001960000047ab9 */ /* 0x000fc60000000800 */
[--C-:B------:R-:W-:Y:S01]  /*7fe0*/  SHF.R.U64 R20, R9, UR6, R4.reuse ;  /* 0x0000000609147c19 */ /* 0x100fe20008001204 */
[----:B------:R-:W1:Y:S01]  /*7ff0*/  F2I.U32.TRUNC.NTZ R22, R22 ;  /* 0x0000001600167305 */ /* 0x000e62000020f000 */
[----:B------:R-:W-:Y:S01]  /*8000*/  SHF.R.U32.HI R5, RZ, UR6, R4 ;  /* 0x00000006ff057c19 */ /* 0x000fe20008011604 */
[----:B---3--:R-:W-:-:S03]  /*8010*/  IMAD.MOV R6, RZ, RZ, -R6 ;  /* 0x000000ffff067224 */ /* 0x008fc600078e0a06 */
[--C-:B------:R-:W-:Y:S01]  /*8020*/  SHF.R.U64 R15, R20, UR4, R5.reuse ;  /* 0x00000004140f7c19 */ /* 0x100fe20008001205 */
[----:B--2---:R-:W-:Y:S01]  /*8030*/  IMAD R14, R25, R6, R14 ;  /* 0x00000006190e7224 */ /* 0x004fe200078e020e */
[----:B------:R-:W-:-:S03]  /*8040*/  SHF.R.U32.HI R23, RZ, UR4, R5 ;  /* 0x00000004ff177c19 */ /* 0x000fc60008011605 */
[----:B------:R-:W-:Y:S02]  /*8050*/  IMAD.MOV.U32 R4, RZ, RZ, R15 ;  /* 0x000000ffff047224 */ /* 0x000fe400078e000f */
[----:B------:R-:W-:Y:S01]  /*8060*/  IMAD.MOV.U32 R5, RZ, RZ, R23 ;  /* 0x000000ffff057224 */ /* 0x000fe200078e0017 */
[----:B-1----:R-:W-:Y:S06]  /*8070*/  @!P1 BRA `(.L_x_171) ;  /* 0x0000000000289947 */ /* 0x002fec0003800000 */
[----:B------:R-:W-:Y:S02]  /*8080*/  ULDC UR4, c[0x0][0x64c] ;  /* 0x0001930000047ab9 */ /* 0x000fe40000000800 */
[----:B------:R-:W-:-:S05]  /*8090*/  IADD3 R5, P1, R15, UR4, RZ ;  /* 0x000000040f057c10 */ /* 0x000fca000ff3e0ff */
[----:B------:R-:W-:-:S04]  /*80a0*/  IMAD.X R23, RZ, RZ, R23, P1 ;  /* 0x000000ffff177224 */ /* 0x000fc800008e0617 */
[----:B------:R-:W-:-:S04]  /*80b0*/  IMAD.WIDE.U32 R6, R23, UR8, RZ ;  /* 0x0000000817067c25 */ /* 0x000fc8000f8e00ff */
[----:B------:R-:W-:-:S04]  /*80c0*/  IMAD.WIDE.U32 R6, P1, R5, UR9, R6 ;  /* 0x0000000905067c25 */ /* 0x000fc8000f820006 */
[----:B------:R-:W-:-:S04]  /*80d0*/  IMAD.WIDE.U32 R4, R5, UR8, RZ ;  /* 0x0000000805047c25 */ /* 0x000fc8000f8e00ff */
[----:B------:R-:W-:Y:S01]  /*80e0*/  IMAD.MOV.U32 R4, RZ, RZ, R7 ;  /* 0x000000ffff047224 */ /* 0x000fe200078e0007 */
[----:B------:R-:W-:Y:S01]  /*80f0*/  IADD3 RZ, P3, R5, R6, RZ ;  /* 0x0000000605ff7210 */ /* 0x000fe20007f7e0ff */
[----:B------:R-:W-:-:S04]  /*8100*/  IMAD.X R5, RZ, RZ, RZ, P1 ;  /* 0x000000ffff057224 */ /* 0x000fc800008e06ff */
[----:B------:R-:W-:-:S08]  /*8110*/  IMAD.WIDE.U32.X R4, R23, UR9, R4, P3 ;  /* 0x0000000917047c25 */ /* 0x000fd000098e0404 */
.L_x_171:
[----:B------:R-:W-:Y:S01]  /*8120*/  ISETP.NE.AND P1, PT, R2, 0x1, PT ;  /* 0x000000010200780c */ /* 0x000fe20003f25270 */
[----:B------:R-:W-:Y:S01]  /*8130*/  ULDC UR4, c[0x0][0x648] ;  /* 0x0001920000047ab9 */ /* 0x000fe20000000800 */
[----:B------:R-:W-:Y:S01]  /*8140*/  LOP3.LUT R20, R20, UR17, RZ, 0xc0, !PT ;  /* 0x0000001114147c12 */ /* 0x000fe2000f8ec0ff */
[----:B------:R-:W-:Y:S01]  /*8150*/  IMAD.MOV R22, RZ, RZ, -R22 ;  /* 0x000000ffff167224 */ /* 0x000fe200078e0a16 */
[----:B------:R-:W-:Y:S01]  /*8160*/  SHF.R.U64 R5, R4, UR4, R5 ;  /* 0x0000000404057c19 */ /* 0x000fe20008001205 */
[----:B------:R-:W-:Y:S01]  /*8170*/  ULDC UR4, c[0x0][0x638] ;  /* 0x00018e0000047ab9 */ /* 0x000fe20000000800 */
[----:B------:R-:W-:Y:S01]  /*8180*/  LOP3.LUT R6, R9, UR16, RZ, 0xc0, !PT ;  /* 0x0000001009067c12 */ /* 0x000fe2000f8ec0ff */
[----:B------:R-:W-:Y:S02]  /*8190*/  ULDC UR5, c[0x0][0x610] ;  /* 0x0001840000057ab9 */ /* 0x000fe40000000800 */
[----:B------:R-:W-:Y:S02]  /*81a0*/  IMAD.MOV R4, RZ, RZ, -R5 ;  /* 0x000000ffff047224 */ /* 0x000fe400078e0a05 */
[----:B------:R-:W-:-:S02]  /*81b0*/  IMAD R5, R5, UR18, R20 ;  /* 0x0000001205057c24 */ /* 0x000fc4000f8e0214 */
[----:B0-----:R-:W-:Y:S02]  /*81c0*/  @P1 IMAD R14, R21, R22, R12 ;  /* 0x00000016150e1224 */ /* 0x001fe400078e020c */
[----:B------:R-:W-:Y:S01]  /*81d0*/  IMAD R15, R4, UR4, R15 ;  /* 0x00000004040f7c24 */ /* 0x000fe2000f8e020f */
[----:B------:R-:W-:Y:S01]  /*81e0*/  ULDC UR4, c[0x0][0x600] ;  /* 0x0001800000047ab9 */ /* 0x000fe20000000800 */
[----:B------:R-:W-:Y:S02]  /*81f0*/  IMAD R14, R5, UR5, R14 ;  /* 0x00000005050e7c24 */ /* 0x000fe4000f8e020e */
[----:B------:R-:W-:Y:S02]  /*8200*/  IMAD R15, R15, UR4, R6 ;  /* 0x000000040f0f7c24 */ /* 0x000fe4000f8e0206 */
[----:B------:R-:W-:-:S03]  /*8210*/  IMAD.MOV.U32 R4, RZ, RZ, 0x1 ;  /* 0x00000001ff047424 */ /* 0x000fc600078e00ff */
[----:B------:R-:W-:Y:S02]  /*8220*/  SEL R9, R15, R14, !P1 ;  /* 0x0000000e0f097207 */ /* 0x000fe40004800000 */
[----:B------:R-:W-:-:S07]  /*8230*/  SEL R7, R14, R15, !P1 ;  /* 0x0000000f0e077207 */ /* 0x000fce0004800000 */
.L_x_169:
[----:B------:R-:W-:Y:S05]  /*8240*/  BSYNC B1 ;  /* 0x0000000000017941 */ /* 0x000fea0003800000 */
.L_x_168:
[----:B------:R-:W-:-:S13]  /*8250*/  LOP3.LUT P1, RZ, R4, 0xff, RZ, 0xc0, !PT ;  /* 0x000000ff04ff7812 */ /* 0x000fda000782c0ff */
[----:B------:R-:W-:Y:S05]  /*8260*/  @P1 BRA `(.L_x_172) ;  /* 0xfffffff400481947 */ /* 0x000fea000383ffff */
[----:B------:R-:W-:Y:S05]  /*8270*/  BSYNC B0 ;  /* 0x0000000000007941 */ /* 0x000fea0003800000 */
.L_x_160:
[----:B------:R-:W-:-:S03]  /*8280*/  UMOV UR4, 0xffffffff ;  /* 0xffffffff00047882 */ /* 0x000fc60000000000 */
[----:B------:R-:W-:Y:S05]  /*8290*/  BRA.DIV UR4, `(.L_x_173) ;  /* 0x0000000204d07947 */ /* 0x000fea000b800000 */
[----:B------:R-:W-:-:S13]  /*82a0*/  ELECT P6, URZ, PT ;  /* 0x00000000003f782f */ /* 0x000fda00038c0000 */
.L_x_185:
[----:B------:R-:W-:Y:S04]  /*82b0*/  BSSY B0, `(.L_x_174) ;  /* 0x0000019000007945 */ /* 0x000fe80003800000 */
[----:B------:R-:W-:Y:S05]  /*82c0*/  @!P6 BRA `(.L_x_175) ;  /* 0x00000000005ce947 */ /* 0x000fea0003800000 */
[----:B------:R-:W-:-:S04]  /*82d0*/  LOP3.LUT R19, R19, 0x2, RZ, 0xfc, !PT ;  /* 0x0000000213137812 */ /* 0x000fc800078efcff */
[----:B------:R-:W-:-:S13]  /*82e0*/  ISETP.NE.AND P0, PT, R19, 0x3, PT ;  /* 0x000000031300780c */ /* 0x000fda0003f05270 */
[----:B------:R-:W-:Y:S05]  /*82f0*/  @!P0 BRA `(.L_x_176) ;  /* 0x0000000000048947 */ /* 0x000fea0003800000 */
[----:B------:R-:W-:Y:S01]  /*8300*/  BPT.TRAP 0x1 ;  /* 0x000000040000795c */ /* 0x000fe20000300000 */
.L_x_176:
[----:B------:R-:W0:Y:S01]  /*8310*/  S2R R5, SR_CgaCtaId ;  /* 0x0000000000057919 */ /* 0x000e220000008800 */
[----:B------:R-:W-:Y:S02]  /*8320*/  MOV R2, 0x400 ;  /* 0x0000040000027802 */ /* 0x000fe40000000f00 */
[----:B------:R-:W-:Y:S02]  /*8330*/  SHF.L.U32 R4, R3, 0x1f, RZ ;  /* 0x0000001f03047819 */ /* 0x000fe400000006ff */
[----:B0-----:R-:W-:-:S05]  /*8340*/  LEA R5, R5, R2, 0x18 ;  /* 0x0000000205057211 */ /* 0x001fca00078ec0ff */
[----:B------:R-:W-:-:S04]  /*8350*/  VIADD R5, R5, 0x10 ;  /* 0x0000001005057836 */ /* 0x000fc80000000000 */
[C---:B------:R-:W-:Y:S02]  /*8360*/  IMAD R7, R0.reuse, 0x8, R5 ;  /* 0x0000000800077824 */ /* 0x040fe400078e0205 */
[----:B------:R-:W-:Y:S02]  /*8370*/  VIADD R0, R0, 0x1 ;  /* 0x0000000100007836 */ /* 0x000fe40000000000 */
[----:B------:R-:W0:Y:S03]  /*8380*/  SYNCS.PHASECHK.TRANS64.TRYWAIT P0, [R7+URZ], R4 ;  /* 0x00000004070075a7 */ /* 0x000e26000800017f */
[----:B------:R-:W-:-:S04]  /*8390*/  ISETP.NE.AND P1, PT, R0, 0x2, PT ;  /* 0x000000020000780c */ /* 0x000fc80003f25270 */
[----:B------:R-:W-:Y:S02]  /*83a0*/  SEL R2, RZ, 0x1, P1 ;  /* 0x00000001ff027807 */ /* 0x000fe40000800000 */
[----:B------:R-:W-:Y:S02]  /*83b0*/  SEL R0, R0, RZ, P1 ;  /* 0x000000ff00007207 */ /* 0x000fe40000800000 */
[----:B------:R-:W-:Y:S01]  /*83c0*/  LOP3.LUT R2, R3, R2, RZ, 0x3c, !PT ;  /* 0x0000000203027212 */ /* 0x000fe200078e3cff */
[----:B0-----:R-:W-:Y:S06]  /*83d0*/  @!P0 BRA `(.L_x_177) ;  /* 0x0000000000a08947 */ /* 0x001fec0003800000 */
.L_x_186:
[----:B------:R-:W-:Y:S01]  /*83e0*/  IMAD R5, R0, 0x8, R5 ;  /* 0x0000000800057824 */ /* 0x000fe200078e0205 */
[----:B------:R-:W-:-:S07]  /*83f0*/  SHF.L.U32 R0, R2, 0x1f, RZ ;  /* 0x0000001f02007819 */ /* 0x000fce00000006ff */
.L_x_178:
[----:B-1----:R1:W2:Y:S02]  /*8400*/  SYNCS.PHASECHK.TRANS64.TRYWAIT P0, [R5+URZ], R0 ;  /* 0x00000000050075a7 */ /* 0x0022a4000800017f */
[----:B--2---:R-:W-:Y:S05]  /*8410*/  @!P0 NANOSLEEP.SYNCS 0x989680 ;  /* 0x009896800000895d */ /* 0x004fea0003900000 */
[----:B------:R-:W2:Y:S02]  /*8420*/  @!P0 SYNCS.PHASECHK.TRANS64 P0, [R5+URZ], R0 ;  /* 0x00000000050085a7 */ /* 0x000ea4000800007f */
[----:B--2---:R-:W-:Y:S05]  /*8430*/  @!P0 BRA `(.L_x_178) ;  /* 0xfffffffc00f08947 */ /* 0x004fea000383ffff */
.L_x_175:
[----:B------:R-:W-:Y:S05]  /*8440*/  BSYNC B0 ;  /* 0x0000000000007941 */ /* 0x000fea0003800000 */
.L_x_174:
[----:B------:R-:W-:Y:S05]  /*8450*/  EXIT ;  /* 0x000000000000794d */ /* 0x000fea0003800000 */
.L_x_17:
[----:B---3--:R3:W4:Y:S02]  /*8460*/  SYNCS.PHASECHK.TRANS64.TRYWAIT P1, [R3+URZ], R0 ;  /* 0x00000000030075a7 */ /* 0x008724000802017f */
[----:B----4-:R-:W-:Y:S05]  /*8470*/  @!P1 NANOSLEEP.SYNCS 0x989680 ;  /* 0x009896800000995d */ /* 0x010fea0003900000 */
[----:B------:R-:W4:Y:S02]  /*8480*/  @!P1 SYNCS.PHASECHK.TRANS64 P1, [R3+URZ], R0 ;  /* 0x00000000030095a7 */ /* 0x000f24000802007f */
[----:B----4-:R-:W-:Y:S05]  /*8490*/  @!P1 BRA `(.L_x_17) ;  /* 0xfffffffc00f09947 */ /* 0x010fea000383ffff */
[----:B------:R-:W-:Y:S05]  /*84a0*/  BRA `(.L_x_16) ;  /* 0xffffff8c004c7947 */ /* 0x000fea000383ffff */
.L_x_22:
[----:B-1----:R-:W-:-:S04]  /*84b0*/  IMAD.U32 R4, RZ, RZ, UR8 ;  /* 0x00000008ff047e24 */ /* 0x002fc8000f8e00ff */
[----:B------:R1:W2:Y:S03]  /*84c0*/  SYNCS.PHASECHK.TRANS64.TRYWAIT P1, [R4+URZ], R3 ;  /* 0x00000003040075a7 */ /* 0x0002a6000802017f */
[----:B--2---:R-:W-:Y:S05]  /*84d0*/  @!P1 NANOSLEEP.SYNCS 0x989680 ;  /* 0x009896800000995d */ /* 0x004fea0003900000 */
[----:B------:R-:W2:Y:S02]  /*84e0*/  @!P1 SYNCS.PHASECHK.TRANS64 P1, [R4+URZ], R3 ;  /* 0x00000003040095a7 */ /* 0x000ea4000802007f */
[----:B--2---:R-:W-:Y:S05]  /*84f0*/  @!P1 BRA `(.L_x_22) ;  /* 0xfffffffc00ec9947 */ /* 0x004fea000383ffff */
[----:B------:R-:W-:Y:S05]  /*8500*/  BRA `(.L_x_21) ;  /* 0xffffff90008c7947 */ /* 0x000fea000383ffff */
.L_x_161:
[----:B------:R-:W-:Y:S01]  /*8510*/  BSSY B1, `(.L_x_179) ;  /* 0x0000006000017945 */ /* 0x000fe20003800000 */
[----:B------:R-:W-:-:S07]  /*8520*/  IMAD.MOV.U32 R15, RZ, RZ, -0x1 ;  /* 0xffffffffff0f7424 */ /* 0x000fce00078e00ff */
[----:B------:R-:W-:Y:S05]  /*8530*/  WARPSYNC.COLLECTIVE R15, `(.L_x_180) ;  /* 0x000000000f0c7348 */ /* 0x000fea0003c00000 */
[----:B------:R-:W-:Y:S02]  /*8540*/  ELECT P6, UR62, PT ;  /* 0x00000000003e782f */ /* 0x000fe400038c0000 */
[----:B------:R-:W-:Y:S01]  /*8550*/  MOV R14, UR62 ;  /* 0x0000003e000e7c02 */ /* 0x000fe20008000f00 */
[----:B------:R-:W-:Y:S10]  /*8560*/  ENDCOLLECTIVE ;  /* 0x000000000000791b */ /* 0x000ff40003800000 */
.L_x_180:
[----:B------:R-:W-:Y:S05]  /*8570*/  BSYNC B1 ;  /* 0x0000000000017941 */ /* 0x000fea0003800000 */
.L_x_179:
[----:B------:R-:W-:Y:S05]  /*8580*/  BRA `(.L_x_181) ;  /* 0xfffffff0008c7947 */ /* 0x000fea000383ffff */
.L_x_164:
[----:B0-----:R0:W1:Y:S02]  /*8590*/  SYNCS.PHASECHK.TRANS64.TRYWAIT P1, [R12+URZ+0x10], R7 ;  /* 0x000010070c0075a7 */ /* 0x001064000802017f */
[----:B-1----:R-:W-:Y:S05]  /*85a0*/  @!P1 NANOSLEEP.SYNCS 0x989680 ;  /* 0x009896800000995d */ /* 0x002fea0003900000 */
[----:B------:R-:W1:Y:S02]  /*85b0*/  @!P1 SYNCS.PHASECHK.TRANS64 P1, [R12+URZ+0x10], R7 ;  /* 0x000010070c0095a7 */ /* 0x000e64000802007f */
[----:B-1----:R-:W-:Y:S05]  /*85c0*/  @!P1 BRA `(.L_x_164) ;  /* 0xfffffffc00f09947 */ /* 0x002fea000383ffff */
[----:B------:R-:W-:Y:S05]  /*85d0*/  BRA `(.L_x_182) ;  /* 0xfffffff000c07947 */ /* 0x000fea000383ffff */
.L_x_173:
[----:B------:R-:W-:Y:S01]  /*85e0*/  BSSY B0, `(.L_x_183) ;  /* 0x0000006000007945 */ /* 0x000fe20003800000 */
[----:B------:R-:W-:-:S07]  /*85f0*/  IMAD.MOV.U32 R15, RZ, RZ, -0x1 ;  /* 0xffffffffff0f7424 */ /* 0x000fce00078e00ff */
[----:B------:R-:W-:Y:S05]  /*8600*/  WARPSYNC.COLLECTIVE R15, `(.L_x_184) ;  /* 0x000000000f0c7348 */ /* 0x000fea0003c00000 */
[----:B------:R-:W-:Y:S02]  /*8610*/  ELECT P6, UR62, PT ;  /* 0x00000000003e782f */ /* 0x000fe400038c0000 */
[----:B------:R-:W-:Y:S01]  /*8620*/  MOV R14, UR62 ;  /* 0x0000003e000e7c02 */ /* 0x000fe20008000f00 */
[----:B------:R-:W-:Y:S10]  /*8630*/  ENDCOLLECTIVE ;  /* 0x000000000000791b */ /* 0x000ff40003800000 */
.L_x_184:
[----:B------:R-:W-:Y:S05]  /*8640*/  BSYNC B0 ;  /* 0x0000000000007941 */ /* 0x000fea0003800000 */
.L_x_183:
[----:B------:R-:W-:Y:S05]  /*8650*/  BRA `(.L_x_185) ;  /* 0xfffffffc00147947 */ /* 0x000fea000383ffff */
.L_x_177:
[----:B0-----:R0:W1:Y:S02]  /*8660*/  SYNCS.PHASECHK.TRANS64.TRYWAIT P0, [R7+URZ], R4 ;  /* 0x00000004070075a7 */ /* 0x001064000800017f */
[----:B-1----:R-:W-:Y:S05]  /*8670*/  @!P0 NANOSLEEP.SYNCS 0x989680 ;  /* 0x009896800000895d */ /* 0x002fea0003900000 */
[----:B------:R-:W1:Y:S02]  /*8680*/  @!P0 SYNCS.PHASECHK.TRANS64 P0, [R7+URZ], R4 ;  /* 0x00000004070085a7 */ /* 0x000e64000800007f */
[----:B-1----:R-:W-:Y:S05]  /*8690*/  @!P0 BRA `(.L_x_177) ;  /* 0xfffffffc00f08947 */ /* 0x002fea000383ffff */
[----:B------:R-:W-:Y:S05]  /*86a0*/  BRA `(.L_x_186) ;  /* 0xfffffffc004c7947 */ /* 0x000fea000383ffff */
.L_x_187:
[----:B------:R-:W-:-:S00]  /*86b0*/  BRA `(.L_x_187) ;  /* 0xfffffffc00fc7947 */ /* 0x000fc0000383ffff */
[----:B------:R-:W-:-:S00]  /*86c0*/  NOP ;  /* 0x0000000000007918 */ /* 0x000fc00000000000 */
        /* <DEDUP_REMOVED lines=11> */
.L_x_188:


//--------------------- .nv.global.init           --------------------------
	.section	.nv.global.init,"aw",@progbits
.nv.global.init:
	.type		$str$22,@object
	.size		$str$22,($str$23 - $str$22)
$str$22:
        /*0000*/ 	.byte	0x6b, 0x5f, 0x74, 0x69, 0x6c, 0x65, 0x5f, 0x63, 0x6f, 0x75, 0x6e, 0x74, 0x20, 0x3e, 0x3d, 0x20
        /*0010*/ 	.byte	0x31, 0x00
	.type		$str$23,@object
	.size		$str$23,(__unnamed_1 - $str$23)
$str$23:
        /*0012*/ 	.byte	0x2f, 0x74, 0x6d, 0x70, 0x2f, 0x63, 0x75, 0x74, 0x6c, 0x61, 0x73, 0x73, 0x5f, 0x73, 0x77, 0x65
        /*0022*/ 	.byte	0x65, 0x70, 0x5f, 0x73, 0x72, 0x63, 0x2f, 0x69, 0x6e, 0x63, 0x6c, 0x75, 0x64, 0x65, 0x2f, 0x63
        /*0032*/ 	.byte	0x75, 0x74, 0x6c, 0x61, 0x73, 0x73, 0x2f, 0x67, 0x65, 0x6d, 0x6d, 0x2f, 0x63, 0x6f, 0x6c, 0x6c
        /*0042*/ 	.byte	0x65, 0x63, 0x74, 0x69, 0x76, 0x65, 0x2f, 0x73, 0x6d, 0x39, 0x30, 0x5f, 0x6d, 0x6d, 0x61, 0x5f
        /*0052*/ 	.byte	0x74, 0x6d, 0x61, 0x5f, 0x67, 0x6d, 0x6d, 0x61, 0x5f, 0x73, 0x73, 0x5f, 0x77, 0x61, 0x72, 0x70
        /*0062*/ 	.byte	0x73, 0x70, 0x65, 0x63, 0x69, 0x61, 0x6c, 0x69, 0x7a, 0x65, 0x64, 0x2e, 0x68, 0x70, 0x70, 0x00
	.type		__unnamed_1,@object
	.size		__unnamed_1,(.L_0 - __unnamed_1)
__unnamed_1:
        /*0072*/ 	.byte	0x76, 0x6f, 0x69, 0x64, 0x20, 0x63, 0x75, 0x74, 0x6c, 0x61, 0x73, 0x73, 0x3a, 0x3a, 0x67, 0x65
        /* <DEDUP_REMOVED lines=176> */
        /*0b82*/ 	.byte	0x65, 0x3a, 0x3a, 0x69, 0x64, 0x65, 0x6e, 0x74, 0x69, 0x74, 0x79, 0x5d, 0x00
.L_0:


//--------------------- .nv.shared._ZN7cutlass13device_kernelINS_4gemm6kernel13GemmUniversalIN4cute5tupleIJiiiiEEENS1_10collective13CollectiveMmaINS1_34MainloopSm90TmaGmmaWarpSpecializedILi2ENS5_IJNS4_1CILi1EEESB_SB_EEENS1_35KernelTmaWarpSpecializedCooperativeEEENS5_IJNSA_ILi256EEENSA_ILi64EEENSA_ILi32EEEEEENS_10tfloat32_tENS5_IJlSB_lEEESJ_SK_NS4_8TiledMMAINS4_8MMA_AtomIJNS4_4SM904GMMA29MMA_64x64x8_F32TF32TF32_SS_TNILNSO_7ScaleInE1ELSQ_1EEEEEENS4_6LayoutINS5_IJNSA_ILi2EEESB_SB_EEENS5_IJSB_NSA_ILi0EEESW_EEEEENS5_IJNS4_10UnderscoreESZ_SZ_EEEEENS4_13SM90_TMA_LOADENS4_14ComposedLayoutINS4_7SwizzleILi3ELi4ELi3EEENS4_18smem_ptr_flag_bitsILi32EEENST_INS5_IJNSA_ILi8EEESH_EEENS5_IJSH_SB_EEEEEEEvNS4_8identityES12_S1C_vS1D_EENS_8epilogue10collective6detail29Sm90TmaWarpSpecializedAdapterINS1G_15DefaultEpilogueISJ_SK_SK_NS1F_6thread17LinearCombinationISJ_Li1EffLNS1K_9ScaleType4KindE0ELNS_15FloatRoundStyleE2ESJ_EENS1_15EpilogueDefaultEEEEEvvEEEEvNT_6ParamsE --------------------------
	.section	.nv.shared._ZN7cutlass13device_kernelINS_4gemm6kernel13GemmUniversalIN4cute5tupleIJiiiiEEENS1_10collective13CollectiveMmaINS1_34MainloopSm90TmaGmmaWarpSpecializedILi2ENS5_IJNS4_1CILi1EEESB_SB_EEENS1_35KernelTmaWarpSpecializedCooperativeEEENS5_IJNSA_ILi256EEENSA_ILi64EEENSA_ILi32EEEEEENS_10tfloat32_tENS5_IJlSB_lEEESJ_SK_NS4_8TiledMMAINS4_8MMA_AtomIJNS4_4SM904GMMA29MMA_64x64x8_F32TF32TF32_SS_TNILNSO_7ScaleInE1ELSQ_1EEEEEENS4_6LayoutINS5_IJNSA_ILi2EEESB_SB_EEENS5_IJSB_NSA_ILi0EEESW_EEEEENS5_IJNS4_10UnderscoreESZ_SZ_EEEEENS4_13SM90_TMA_LOADENS4_14ComposedLayoutINS4_7SwizzleILi3ELi4ELi3EEENS4_18smem_ptr_flag_bitsILi32EEENST_INS5_IJNSA_ILi8EEESH_EEENS5_IJSH_SB_EEEEEEEvNS4_8identityES12_S1C_vS1D_EENS_8epilogue10collective6detail29Sm90TmaWarpSpecializedAdapterINS1G_15DefaultEpilogueISJ_SK_SK_NS1F_6thread17LinearCombinationISJ_Li1EffLNS1K_9ScaleType4KindE0ELNS_15FloatRoundStyleE2ESJ_EENS1_15EpilogueDefaultEEEEEvvEEEEvNT_6ParamsE,"aw",@nobits
	.sectionflags	@""
	.align	16
	.zero		1024


//--------------------- .nv.shared.reserved.0     --------------------------
	.section	.nv.shared.reserved.0,"aw",@nobits
	.weak		__nv_reservedSMEM_offset_0_alias
	.size		__nv_reservedSMEM_offset_0_alias, 0, 0
	.other		__nv_reservedSMEM_offset_0_alias,@"STO_CUDA_RESERVED_SHARED STV_DEFAULT"
__nv_reservedSMEM_offset_0_alias:
	.zero		0


//--------------------- .nv.global                --------------------------
	.section	.nv.global,"aw",@nobits
.nv.global:
	.type		_ZN40_INTERNAL_7943f431_4_k_cu_2afb15b5_210364cute1_E,@object
	.size		_ZN40_INTERNAL_7943f431_4_k_cu_2afb15b5_210364cute1_E,(_ZN40_INTERNAL_7943f431_4_k_cu_2afb15b5_210364cuda3std3__45__cpo6cbeginE - _ZN40_INTERNAL_7943f431_4_k_cu_2afb15b5_210364cute1_E)
_ZN40_INTERNAL_7943f431_4_k_cu_2afb15b5_210364cute1_E:
	.zero		1
	.type		_ZN40_INTERNAL_7943f431_4_k_cu_2afb15b5_210364cuda3std3__45__cpo6cbeginE,@object
	.size		_ZN40_INTERNAL_7943f431_4_k_cu_2afb15b5_210364cuda3std3__45__cpo6cbeginE,(_ZN40_INTERNAL_7943f431_4_k_cu_2afb15b5_210364cuda3std3__48in_placeE - _ZN40_INTERNAL_7943f431_4_k_cu_2afb15b5_210364cuda3std3__45__cpo6cbeginE)
_ZN40_INTERNAL_7943f431_4_k_cu_2afb15b5_210364cuda3std3__45__cpo6cbeginE:
	.zero		1
	.type		_ZN40_INTERNAL_7943f431_4_k_cu_2afb15b5_210364cuda3std3__48in_placeE,@object
	.size		_ZN40_INTERNAL_7943f431_4_k_cu_2afb15b5_210364cuda3std3__48in_placeE,(_ZN40_INTERNAL_7943f431_4_k_cu_2afb15b5_210364cuda3std6ranges3__45__cpo9iter_moveE - _ZN40_INTERNAL_7943f431_4_k_cu_2afb15b5_210364cuda3std3__48in_placeE)
_ZN40_INTERNAL_7943f431_4_k_cu_2afb15b5_210364cuda3std3__48in_placeE:
	.zero		1
	.type		_ZN40_INTERNAL_7943f431_4_k_cu_2afb15b5_210364cuda3std6ranges3__45__cpo9iter_moveE,@object
	.size		_ZN40_INTERNAL_7943f431_4_k_cu_2afb15b5_210364cuda3std6ranges3__45__cpo9iter_moveE,(_ZN40_INTERNAL_7943f431_4_k_cu_2afb15b5_210364cuda3std3__45__cpo5beginE - _ZN40_INTERNAL_7943f431_4_k_cu_2afb15b5_210364cuda3std6ranges3__45__cpo9iter_moveE)
_ZN40_INTERNAL_7943f431_4_k_cu_2afb15b5_210364cuda3std6ranges3__45__cpo9iter_moveE:
	.zero		1
	.type		_ZN40_INTERNAL_7943f431_4_k_cu_2afb15b5_210364cuda3std3__45__cpo5beginE,@object
	.size		_ZN40_INTERNAL_7943f431_4_k_cu_2afb15b5_210364cuda3std3__45__cpo5beginE,(_ZN40_INTERNAL_7943f431_4_k_cu_2afb15b5_210364cuda3std3__442_GLOBAL__N__7943f431_4_k_cu_2afb15b5_210366ignoreE - _ZN40_INTERNAL_7943f431_4_k_cu_2afb15b5_210364cuda3std3__45__cpo5beginE)
_ZN40_INTERNAL_7943f431_4_k_cu_2afb15b5_210364cuda3std3__45__cpo5beginE:
	.zero		1
	.type		_ZN40_INTERNAL_7943f431_4_k_cu_2afb15b5_210364cuda3std3__442_GLOBAL__N__7943f431_4_k_cu_2afb15b5_210366ignoreE,@object
	.size		_ZN40_INTERNAL_7943f431_4_k_cu_2afb15b5_210364cuda3std3__442_GLOBAL__N__7943f431_4_k_cu_2afb15b5_210366ignoreE,(_ZN40_INTERNAL_7943f431_4_k_cu_2afb15b5_210364cute7productE - _ZN40_INTERNAL_7943f431_4_k_cu_2afb15b5_210364cuda3std3__442_GLOBAL__N__7943f431_4_k_cu_2afb15b5_210366ignoreE)
_ZN40_INTERNAL_7943f431_4_k_cu_2afb15b5_210364cuda3std3__442_GLOBAL__N__7943f431_4_k_cu_2afb15b5_210366ignoreE:
	.zero		1
	.type		_ZN40_INTERNAL_7943f431_4_k_cu_2afb15b5_210364cute7productE,@object
	.size		_ZN40_INTERNAL_7943f431_4_k_cu_2afb15b5_210364cute7productE,(_ZN40_INTERNAL_7943f431_4_k_cu_2afb15b5_210364cuda3std3__45__cpo3endE - _ZN40_INTERNAL_7943f431_4_k_cu_2afb15b5_210364cute7productE)
_ZN40_INTERNAL_7943f431_4_k_cu_2afb15b5_210364cute7productE:
	.zero		1
	.type		_ZN40_INTERNAL_7943f431_4_k_cu_2afb15b5_210364cuda3std3__45__cpo3endE,@object
	.size		_ZN40_INTERNAL_7943f431_4_k_cu_2afb15b5_210364cuda3std3__45__cpo3endE,(_ZN40_INTERNAL_7943f431_4_k_cu_2afb15b5_210364cuda3std3__419piecewise_constructE - _ZN40_INTERNAL_7943f431_4_k_cu_2afb15b5_210364cuda3std3__45__cpo3endE)
_ZN40_INTERNAL_7943f431_4_k_cu_2afb15b5_210364cuda3std3__45__cpo3endE:
	.zero		1
	.type		_ZN40_INTERNAL_7943f431_4_k_cu_2afb15b5_210364cuda3std3__419piecewise_constructE,@object
	.size		_ZN40_INTERNAL_7943f431_4_k_cu_2afb15b5_210364cuda3std3__419piecewise_constructE,(_ZN40_INTERNAL_7943f431_4_k_cu_2afb15b5_210364cuda3std3__45__cpo4cendE - _ZN40_INTERNAL_7943f431_4_k_cu_2afb15b5_210364cuda3std3__419piecewise_constructE)
_ZN40_INTERNAL_7943f431_4_k_cu_2afb15b5_210364cuda3std3__419piecewise_constructE:
	.zero		1
	.type		_ZN40_INTERNAL_7943f431_4_k_cu_2afb15b5_210364cuda3std3__45__cpo4cendE,@object
	.size		_ZN40_INTERNAL_7943f431_4_k_cu_2afb15b5_210364cuda3std3__45__cpo4cendE,(_ZN40_INTERNAL_7943f431_4_k_cu_2afb15b5_210364cuda3std6ranges3__45__cpo4swapE - _ZN40_INTERNAL_7943f431_4_k_cu_2afb15b5_210364cuda3std3__45__cpo4cendE)
_ZN40_INTERNAL_7943f431_4_k_cu_2afb15b5_210364cuda3std3__45__cpo4cendE:
	.zero		1
	.type		_ZN40_INTERNAL_7943f431_4_k_cu_2afb15b5_210364cuda3std6ranges3__45__cpo4swapE,@object
	.size		_ZN40_INTERNAL_7943f431_4_k_cu_2afb15b5_210364cuda3std6ranges3__45__cpo4swapE,(.L_8 - _ZN40_INTERNAL_7943f431_4_k_cu_2afb15b5_210364cuda3std6ranges3__45__cpo4swapE)
_ZN40_INTERNAL_7943f431_4_k_cu_2afb15b5_210364cuda3std6ranges3__45__cpo4swapE:
	.zero		1
.L_8:


//--------------------- .nv.constant0._ZN7cutlass13device_kernelINS_4gemm6kernel13GemmUniversalIN4cute5tupleIJiiiiEEENS1_10collective13CollectiveMmaINS1_34MainloopSm90TmaGmmaWarpSpecializedILi2ENS5_IJNS4_1CILi1EEESB_SB_EEENS1_35KernelTmaWarpSpecializedCooperativeEEENS5_IJNSA_ILi256EEENSA_ILi64EEENSA_ILi32EEEEEENS_10tfloat32_tENS5_IJlSB_lEEESJ_SK_NS4_8TiledMMAINS4_8MMA_AtomIJNS4_4SM904GMMA29MMA_64x64x8_F32TF32TF32_SS_TNILNSO_7ScaleInE1ELSQ_1EEEEEENS4_6LayoutINS5_IJNSA_ILi2EEESB_SB_EEENS5_IJSB_NSA_ILi0EEESW_EEEEENS5_IJNS4_10UnderscoreESZ_SZ_EEEEENS4_13SM90_TMA_LOADENS4_14ComposedLayoutINS4_7SwizzleILi3ELi4ELi3EEENS4_18smem_ptr_flag_bitsILi32EEENST_INS5_IJNSA_ILi8EEESH_EEENS5_IJSH_SB_EEEEEEEvNS4_8identityES12_S1C_vS1D_EENS_8epilogue10collective6detail29Sm90TmaWarpSpecializedAdapterINS1G_15DefaultEpilogueISJ_SK_SK_NS1F_6thread17LinearCombinationISJ_Li1EffLNS1K_9ScaleType4KindE0ELNS_15FloatRoundStyleE2ESJ_EENS1_15EpilogueDefaultEEEEEvvEEEEvNT_6ParamsE --------------------------
	.section	.nv.constant0._ZN7cutlass13device_kernelINS_4gemm6kernel13GemmUniversalIN4cute5tupleIJiiiiEEENS1_10collective13CollectiveMmaINS1_34MainloopSm90TmaGmmaWarpSpecializedILi2ENS5_IJNS4_1CILi1EEESB_SB_EEENS1_35KernelTmaWarpSpecializedCooperativeEEENS5_IJNSA_ILi256EEENSA_ILi64EEENSA_ILi32EEEEEENS_10tfloat32_tENS5_IJlSB_lEEESJ_SK_NS4_8TiledMMAINS4_8MMA_AtomIJNS4_4SM904GMMA29MMA_64x64x8_F32TF32TF32_SS_TNILNSO_7ScaleInE1ELSQ_1EEEEEENS4_6LayoutINS5_IJNSA_ILi2EEESB_SB_EEENS5_IJSB_NSA_ILi0EEESW_EEEEENS5_IJNS4_10UnderscoreESZ_SZ_EEEEENS4_13SM90_TMA_LOADENS4_14ComposedLayoutINS4_7SwizzleILi3ELi4ELi3EEENS4_18smem_ptr_flag_bitsILi32EEENST_INS5_IJNSA_ILi8EEESH_EEENS5_IJSH_SB_EEEEEEEvNS4_8identityES12_S1C_vS1D_EENS_8epilogue10collective6detail29Sm90TmaWarpSpecializedAdapterINS1G_15DefaultEpilogueISJ_SK_SK_NS1F_6thread17LinearCombinationISJ_Li1EffLNS1K_9ScaleType4KindE0ELNS_15FloatRoundStyleE2ESJ_EENS1_15EpilogueDefaultEEEEEvvEEEEvNT_6ParamsE,"a",@progbits
	.sectionflags	@""
	.align	4
.nv.constant0._ZN7cutlass13device_kernelINS_4gemm6kernel13GemmUniversalIN4cute5tupleIJiiiiEEENS1_10collective13CollectiveMmaINS1_34MainloopSm90TmaGmmaWarpSpecializedILi2ENS5_IJNS4_1CILi1EEESB_SB_EEENS1_35KernelTmaWarpSpecializedCooperativeEEENS5_IJNSA_ILi256EEENSA_ILi64EEENSA_ILi32EEEEEENS_10tfloat32_tENS5_IJlSB_lEEESJ_SK_NS4_8TiledMMAINS4_8MMA_AtomIJNS4_4SM904GMMA29MMA_64x64x8_F32TF32TF32_SS_TNILNSO_7ScaleInE1ELSQ_1EEEEEENS4_6LayoutINS5_IJNSA_ILi2EEESB_SB_EEENS5_IJSB_NSA_ILi0EEESW_EEEEENS5_IJNS4_10UnderscoreESZ_SZ_EEEEENS4_13SM90_TMA_LOADENS4_14ComposedLayoutINS4_7SwizzleILi3ELi4ELi3EEENS4_18smem_ptr_flag_bitsILi32EEENST_INS5_IJNSA_ILi8EEESH_EEENS5_IJSH_SB_EEEEEEEvNS4_8identityES12_S1C_vS1D_EENS_8epilogue10collective6detail29Sm90TmaWarpSpecializedAdapterINS1G_15DefaultEpilogueISJ_SK_SK_NS1F_6thread17LinearCombinationISJ_Li1EffLNS1K_9ScaleType4KindE0ELNS_15FloatRoundStyleE2ESJ_EENS1_15EpilogueDefaultEEEEEvvEEEEvNT_6ParamsE:
	.zero		1664


//--------------------- SYMBOLS --------------------------

	.type		.nv.reservedSmem.offset0,@object
	.size		.nv.reservedSmem.offset0,0x4
	.type		__assertfail,@function
